	.target	sm_100a

	.elftype	@"ET_EXEC"


//--------------------- .note.nv.tkinfo           --------------------------
	.section	.note.nv.tkinfo,"",@"SHT_NOTE"
	.sectionflags	@"SHF_NOTE_NV_TKINFO"
	.tkinfo
        /*0018*/ 	.word	0x00000002
        /*0030*/ 	.string	""
        /*0030*/ 	.string	"ptxas"
        /*0030*/ 	.string	"Cuda compilation tools, release 13.0, V13.0.88"
        /*0030*/ 	.string	"Build cuda_13.0.r13.0/compiler.36424714_0"
        /*0030*/ 	.string	"-arch sm_100a -m 64 "



//--------------------- .note.nv.cuinfo           --------------------------
	.section	.note.nv.cuinfo,"",@"SHT_NOTE"
	.sectionflags	@"SHF_NOTE_NV_CUINFO"
        /*0018*/ 	.short	0x0002
        /*001a*/ 	.short	0x0064
        /*001c*/ 	.short	0x0082
	.zero		2


//--------------------- .nv.info                  --------------------------
	.section	.nv.info,"",@"SHT_CUDA_INFO"
	.align	4


	//----- nvinfo : EIATTR_REGCOUNT
	.align		4
        /*0000*/ 	.byte	0x04, 0x2f
        /*0002*/ 	.short	(.L_19 - .L_18)
	.align		4
.L_18:
        /*0004*/ 	.word	index@(_ZN7cutlass13device_kernelINS_4gemm6kernel13GemmUniversalIN4cute5tupleIJiiiiEEENS1_10collective13CollectiveMmaINS1_35MainloopSm100TmaUmmaWarpSpecializedILi13ELi2ELi4ENS5_IJNS4_1CILi2EEESB_NSA_ILi1EEEEEEEENS5_IJNSA_ILi64EEESF_SF_EEENS_6half_tENS5_IJlSC_lEEESH_SI_NS4_8TiledMMAINS4_8MMA_AtomIJNS4_20SM100_MMA_F16BF16_SSISH_SH_fLi64ELi64ELNS4_4UMMA5MajorE0ELSN_0ELNSM_7ScaleInE0ELSO_0EEEEEENS4_6LayoutINS5_IJSC_SC_SC_EEENS5_IJNSA_ILi0EEEST_ST_EEEEENS5_IJNS4_10UnderscoreESW_SW_EEEEENS4_23SM90_TMA_LOAD_MULTICASTENS4_14ComposedLayoutINS4_7SwizzleILi3ELi4ELi3EEENS4_18smem_ptr_flag_bitsILi16EEENSR_INS5_IJNSA_ILi8EEESF_EEENS5_IJSF_SC_EEEEEEEvNS4_8identityESZ_S19_vS1A_EENS_8epilogue10collective18CollectiveEpilogueINS1C_23Sm100TmaWarpSpecializedILi3ELi2ELi16ELb1ELb0EEEJSG_NS5_IJNSR_ISF_SC_EENSR_INSA_ILi32EEESC_EEEEESH_SI_SH_SI_NS1C_6fusion15FusionCallbacksIS1G_NS1L_17LinearCombinationISH_fSH_fLNS_15FloatRoundStyleE2EEESG_S1K_JEEENS4_5SM1004TMEM4LOAD26SM100_TMEM_LOAD_16dp256b4xENS4_13SM90_TMA_LOADENS10_INS11_ILi2ELi4ELi3EEES14_NSR_INS5_IJS15_S1I_EEENS5_IJS1I_SC_EEEEEEENS4_17SM75_U32x4_LDSM_NENS4_14SM90_TMA_STOREES20_NS4_17SM90_U32x4_STSM_NENS4_39AutoVectorizingCopyWithAssumedAlignmentILi128EEEEEEvvEEEEvNT_6ParamsE)
        /*0008*/ 	.word	0x00000045


	//----- nvinfo : EIATTR_FRAME_SIZE
	.align		4
.L_19:
        /*000c*/ 	.byte	0x04, 0x11
        /*000e*/ 	.short	(.L_21 - .L_20)
	.align		4
.L_20:
        /*0010*/ 	.word	index@($__internal_2_$__cuda_sm10x_tcgen05_guardrail_trap_unallocated_columns_being_dealloced)
        /*0014*/ 	.word	0x00000000


	//----- nvinfo : EIATTR_FRAME_SIZE
	.align		4
.L_21:
        /*0018*/ 	.byte	0x04, 0x11
        /*001a*/ 	.short	(.L_23 - .L_22)
	.align		4
.L_22:
        /*001c*/ 	.word	index@($__internal_1_$__cuda_sm10x_tcgen05_guardrail_trap_phase_invalid_during_alloc)
        /*0020*/ 	.word	0x00000000


	//----- nvinfo : EIATTR_FRAME_SIZE
	.align		4
.L_23:
        /*0024*/ 	.byte	0x04, 0x11
        /*0026*/ 	.short	(.L_25 - .L_24)
	.align		4
.L_24:
        /*0028*/ 	.word	index@($__internal_0_$__cuda_sm10x_tcgen05_guardrail_trap_col_being_dealloced_not_returned_by_alloc)
        /*002c*/ 	.word	0x00000000


	//----- nvinfo : EIATTR_FRAME_SIZE
	.align		4
.L_25:
        /*0030*/ 	.byte	0x04, 0x11
        /*0032*/ 	.short	(.L_27 - .L_26)
	.align		4
.L_26:
        /*0034*/ 	.word	index@(_ZN7cutlass13device_kernelINS_4gemm6kernel13GemmUniversalIN4cute5tupleIJiiiiEEENS1_10collective13CollectiveMmaINS1_35MainloopSm100TmaUmmaWarpSpecializedILi13ELi2ELi4ENS5_IJNS4_1CILi2EEESB_NSA_ILi1EEEEEEEENS5_IJNSA_ILi64EEESF_SF_EEENS_6half_tENS5_IJlSC_lEEESH_SI_NS4_8TiledMMAINS4_8MMA_AtomIJNS4_20SM100_MMA_F16BF16_SSISH_SH_fLi64ELi64ELNS4_4UMMA5MajorE0ELSN_0ELNSM_7ScaleInE0ELSO_0EEEEEENS4_6LayoutINS5_IJSC_SC_SC_EEENS5_IJNSA_ILi0EEEST_ST_EEEEENS5_IJNS4_10UnderscoreESW_SW_EEEEENS4_23SM90_TMA_LOAD_MULTICASTENS4_14ComposedLayoutINS4_7SwizzleILi3ELi4ELi3EEENS4_18smem_ptr_flag_bitsILi16EEENSR_INS5_IJNSA_ILi8EEESF_EEENS5_IJSF_SC_EEEEEEEvNS4_8identityESZ_S19_vS1A_EENS_8epilogue10collective18CollectiveEpilogueINS1C_23Sm100TmaWarpSpecializedILi3ELi2ELi16ELb1ELb0EEEJSG_NS5_IJNSR_ISF_SC_EENSR_INSA_ILi32EEESC_EEEEESH_SI_SH_SI_NS1C_6fusion15FusionCallbacksIS1G_NS1L_17LinearCombinationISH_fSH_fLNS_15FloatRoundStyleE2EEESG_S1K_JEEENS4_5SM1004TMEM4LOAD26SM100_TMEM_LOAD_16dp256b4xENS4_13SM90_TMA_LOADENS10_INS11_ILi2ELi4ELi3EEES14_NSR_INS5_IJS15_S1I_EEENS5_IJS1I_SC_EEEEEEENS4_17SM75_U32x4_LDSM_NENS4_14SM90_TMA_STOREES20_NS4_17SM90_U32x4_STSM_NENS4_39AutoVectorizingCopyWithAssumedAlignmentILi128EEEEEEvvEEEEvNT_6ParamsE)
        /*0038*/ 	.word	0x00000000


	//----- nvinfo : EIATTR_MIN_STACK_SIZE
	.align		4
.L_27:
        /*003c*/ 	.byte	0x04, 0x12
        /*003e*/ 	.short	(.L_29 - .L_28)
	.align		4
.L_28:
        /*0040*/ 	.word	index@(_ZN7cutlass13device_kernelINS_4gemm6kernel13GemmUniversalIN4cute5tupleIJiiiiEEENS1_10collective13CollectiveMmaINS1_35MainloopSm100TmaUmmaWarpSpecializedILi13ELi2ELi4ENS5_IJNS4_1CILi2EEESB_NSA_ILi1EEEEEEEENS5_IJNSA_ILi64EEESF_SF_EEENS_6half_tENS5_IJlSC_lEEESH_SI_NS4_8TiledMMAINS4_8MMA_AtomIJNS4_20SM100_MMA_F16BF16_SSISH_SH_fLi64ELi64ELNS4_4UMMA5MajorE0ELSN_0ELNSM_7ScaleInE0ELSO_0EEEEEENS4_6LayoutINS5_IJSC_SC_SC_EEENS5_IJNSA_ILi0EEEST_ST_EEEEENS5_IJNS4_10UnderscoreESW_SW_EEEEENS4_23SM90_TMA_LOAD_MULTICASTENS4_14ComposedLayoutINS4_7SwizzleILi3ELi4ELi3EEENS4_18smem_ptr_flag_bitsILi16EEENSR_INS5_IJNSA_ILi8EEESF_EEENS5_IJSF_SC_EEEEEEEvNS4_8identityESZ_S19_vS1A_EENS_8epilogue10collective18CollectiveEpilogueINS1C_23Sm100TmaWarpSpecializedILi3ELi2ELi16ELb1ELb0EEEJSG_NS5_IJNSR_ISF_SC_EENSR_INSA_ILi32EEESC_EEEEESH_SI_SH_SI_NS1C_6fusion15FusionCallbacksIS1G_NS1L_17LinearCombinationISH_fSH_fLNS_15FloatRoundStyleE2EEESG_S1K_JEEENS4_5SM1004TMEM4LOAD26SM100_TMEM_LOAD_16dp256b4xENS4_13SM90_TMA_LOADENS10_INS11_ILi2ELi4ELi3EEES14_NSR_INS5_IJS15_S1I_EEENS5_IJS1I_SC_EEEEEEENS4_17SM75_U32x4_LDSM_NENS4_14SM90_TMA_STOREES20_NS4_17SM90_U32x4_STSM_NENS4_39AutoVectorizingCopyWithAssumedAlignmentILi128EEEEEEvvEEEEvNT_6ParamsE)
        /*0044*/ 	.word	0x00000000
.L_29:


//--------------------- .nv.compat                --------------------------
	.section	.nv.compat,"",@"SHT_CUDA_COMPAT_INFO"
	.align	4
        /*0000*/ 	.byte	0x02, 0x09, 0x01, 0x00, 0x02, 0x02, 0x02, 0x00, 0x02, 0x05, 0x05, 0x00, 0x03, 0x07, 0x01, 0x01
        /*0010*/ 	.byte	0x02, 0x03, 0x01, 0x00, 0x02, 0x06, 0x01, 0x00, 0x04, 0x0b, 0x08, 0x00, 0x09, 0x00, 0x00, 0x00
        /*0020*/ 	.byte	0x00, 0x00, 0x00, 0x00


//--------------------- .nv.info._ZN7cutlass13device_kernelINS_4gemm6kernel13GemmUniversalIN4cute5tupleIJiiiiEEENS1_10collective13CollectiveMmaINS1_35MainloopSm100TmaUmmaWarpSpecializedILi13ELi2ELi4ENS5_IJNS4_1CILi2EEESB_NSA_ILi1EEEEEEEENS5_IJNSA_ILi64EEESF_SF_EEENS_6half_tENS5_IJlSC_lEEESH_SI_NS4_8TiledMMAINS4_8MMA_AtomIJNS4_20SM100_MMA_F16BF16_SSISH_SH_fLi64ELi64ELNS4_4UMMA5MajorE0ELSN_0ELNSM_7ScaleInE0ELSO_0EEEEEENS4_6LayoutINS5_IJSC_SC_SC_EEENS5_IJNSA_ILi0EEEST_ST_EEEEENS5_IJNS4_10UnderscoreESW_SW_EEEEENS4_23SM90_TMA_LOAD_MULTICASTENS4_14ComposedLayoutINS4_7SwizzleILi3ELi4ELi3EEENS4_18smem_ptr_flag_bitsILi16EEENSR_INS5_IJNSA_ILi8EEESF_EEENS5_IJSF_SC_EEEEEEEvNS4_8identityESZ_S19_vS1A_EENS_8epilogue10collective18CollectiveEpilogueINS1C_23Sm100TmaWarpSpecializedILi3ELi2ELi16ELb1ELb0EEEJSG_NS5_IJNSR_ISF_SC_EENSR_INSA_ILi32EEESC_EEEEESH_SI_SH_SI_NS1C_6fusion15FusionCallbacksIS1G_NS1L_17LinearCombinationISH_fSH_fLNS_15FloatRoundStyleE2EEESG_S1K_JEEENS4_5SM1004TMEM4LOAD26SM100_TMEM_LOAD_16dp256b4xENS4_13SM90_TMA_LOADENS10_INS11_ILi2ELi4ELi3EEES14_NSR_INS5_IJS15_S1I_EEENS5_IJS1I_SC_EEEEEEENS4_17SM75_U32x4_LDSM_NENS4_14SM90_TMA_STOREES20_NS4_17SM90_U32x4_STSM_NENS4_39AutoVectorizingCopyWithAssumedAlignmentILi128EEEEEEvvEEEEvNT_6ParamsE --------------------------
	.section	.nv.info._ZN7cutlass13device_kernelINS_4gemm6kernel13GemmUniversalIN4cute5tupleIJiiiiEEENS1_10collective13CollectiveMmaINS1_35MainloopSm100TmaUmmaWarpSpecializedILi13ELi2ELi4ENS5_IJNS4_1CILi2EEESB_NSA_ILi1EEEEEEEENS5_IJNSA_ILi64EEESF_SF_EEENS_6half_tENS5_IJlSC_lEEESH_SI_NS4_8TiledMMAINS4_8MMA_AtomIJNS4_20SM100_MMA_F16BF16_SSISH_SH_fLi64ELi64ELNS4_4UMMA5MajorE0ELSN_0ELNSM_7ScaleInE0ELSO_0EEEEEENS4_6LayoutINS5_IJSC_SC_SC_EEENS5_IJNSA_ILi0EEEST_ST_EEEEENS5_IJNS4_10UnderscoreESW_SW_EEEEENS4_23SM90_TMA_LOAD_MULTICASTENS4_14ComposedLayoutINS4_7SwizzleILi3ELi4ELi3EEENS4_18smem_ptr_flag_bitsILi16EEENSR_INS5_IJNSA_ILi8EEESF_EEENS5_IJSF_SC_EEEEEEEvNS4_8identityESZ_S19_vS1A_EENS_8epilogue10collective18CollectiveEpilogueINS1C_23Sm100TmaWarpSpecializedILi3ELi2ELi16ELb1ELb0EEEJSG_NS5_IJNSR_ISF_SC_EENSR_INSA_ILi32EEESC_EEEEESH_SI_SH_SI_NS1C_6fusion15FusionCallbacksIS1G_NS1L_17LinearCombinationISH_fSH_fLNS_15FloatRoundStyleE2EEESG_S1K_JEEENS4_5SM1004TMEM4LOAD26SM100_TMEM_LOAD_16dp256b4xENS4_13SM90_TMA_LOADENS10_INS11_ILi2ELi4ELi3EEES14_NSR_INS5_IJS15_S1I_EEENS5_IJS1I_SC_EEEEEEENS4_17SM75_U32x4_LDSM_NENS4_14SM90_TMA_STOREES20_NS4_17SM90_U32x4_STSM_NENS4_39AutoVectorizingCopyWithAssumedAlignmentILi128EEEEEEvvEEEEvNT_6ParamsE,"",@"SHT_CUDA_INFO"
	.sectionflags	@""
	.align	4


	//----- nvinfo : EIATTR_CUDA_API_VERSION
	.align		4
        /*0000*/ 	.byte	0x04, 0x37
        /*0002*/ 	.short	(.L_31 - .L_30)
.L_30:
        /*0004*/ 	.word	0x00000082


	//----- nvinfo : EIATTR_KPARAM_INFO
	.align		4
.L_31:
        /*0008*/ 	.byte	0x04, 0x17
        /*000a*/ 	.short	(.L_33 - .L_32)
.L_32:
        /*000c*/ 	.word	0x00000000
        /*0010*/ 	.short	0x0000
        /*0012*/ 	.short	0x0000
        /*0014*/ 	.byte	0x00, 0xf0, 0x01, 0x20


	//----- nvinfo : EIATTR_AT_ENTRY_FRAGMENTS
	.align		4
.L_33:
        /*0018*/ 	.byte	0x04, 0x4f
        /*001a*/ 	.short	(.L_35 - .L_34)


	//   ....[0]....
.L_34:
        /*001c*/ 	.word	0x00000006


	//----- nvinfo : EIATTR_RESERVED_SMEM_USED
	.align		4
.L_35:
        /*0020*/ 	.byte	0x01, 0x41
	.zero		2


	//----- nvinfo : EIATTR_SPARSE_MMA_MASK
	.align		4
        /*0024*/ 	.byte	0x03, 0x50
        /*0026*/ 	.short	0x0000


	//----- nvinfo : EIATTR_TCGEN05_1CTA_USED
	.align		4
        /*0028*/ 	.byte	0x01, 0x51
	.zero		2


	//----- nvinfo : EIATTR_MAXREG_COUNT
	.align		4
        /*002c*/ 	.byte	0x03, 0x1b
        /*002e*/ 	.short	0x00ff


	//----- nvinfo : EIATTR_NUM_BARRIERS
	.align		4
        /*0030*/ 	.byte	0x02, 0x4c
        /*0032*/ 	.byte	0x07
	.zero		1


	//----- nvinfo : EIATTR_EXTERNS
	.align		4
        /*0034*/ 	.byte	0x04, 0x0f
        /*0036*/ 	.short	(.L_37 - .L_36)


	//   ....[0]....
	.align		4
.L_36:
        /*0038*/ 	.word	index@(__assertfail)


	//----- nvinfo : EIATTR_MERCURY_ISA_VERSION
	.align		4
.L_37:
        /*003c*/ 	.byte	0x03, 0x5f
        /*003e*/ 	.short	0x0101


	//----- nvinfo : EIATTR_INT_WARP_WIDE_INSTR_OFFSETS
	.align		4
        /*0040*/ 	.byte	0x04, 0x31
        /*0042*/ 	.short	(.L_39 - .L_38)


	//   ....[0]....
.L_38:
        /*0044*/ 	.word	0x00004510


	//   ....[1]....
        /*0048*/ 	.word	0x00004540


	//   ....[2]....
        /*004c*/ 	.word	0x00004560


	//   ....[3]....
        /*0050*/ 	.word	0x00005130


	//   ....[4]....
        /*0054*/ 	.word	0x000051b0


	//   ....[5]....
        /*0058*/ 	.word	0x000052b0


	//   ....[6]....
        /*005c*/ 	.word	0x000053c0


	//----- nvinfo : EIATTR_COOP_GROUP_MASK_REGIDS
	.align		4
.L_39:
        /*0060*/ 	.byte	0x04, 0x29
        /*0062*/ 	.short	(.L_41 - .L_40)


	//   ....[0]....
.L_40:
        /*0064*/ 	.word	0xffffffff


	//   ....[1]....
        /*0068*/ 	.word	0xffffffff


	//   ....[2]....
        /*006c*/ 	.word	0xffffffff


	//   ....[3]....
        /*0070*/ 	.word	0xffffffff


	//   ....[4]....
        /*0074*/ 	.word	0xffffffff


	//   ....[5]....
        /*0078*/ 	.word	0xffffffff


	//   ....[6]....
        /*007c*/ 	.word	0xffffffff


	//   ....[7]....
        /*0080*/ 	.word	0xffffffff


	//   ....[8]....
        /*0084*/ 	.word	0xffffffff


	//   ....[9]....
        /*0088*/ 	.word	0xffffffff


	//   ....[10]....
        /*008c*/ 	.word	0xffffffff


	//   ....[11]....
        /*0090*/ 	.word	0xffffffff


	//   ....[12]....
        /*0094*/ 	.word	0xffffffff


	//   ....[13]....
        /*0098*/ 	.word	0xffffffff


	//----- nvinfo : EIATTR_COOP_GROUP_INSTR_OFFSETS
	.align		4
.L_41:
        /*009c*/ 	.byte	0x04, 0x28
        /*009e*/ 	.short	(.L_43 - .L_42)


	//   ....[0]....
.L_42:
        /*00a0*/ 	.word	0x00000080


	//   ....[1]....
        /*00a4*/ 	.word	0x000004f0


	//   ....[2]....
        /*00a8*/ 	.word	0x000007f0


	//   ....[3]....
        /*00ac*/ 	.word	0x00000970


	//   ....[4]....
        /*00b0*/ 	.word	0x00000a70


	//   ....[5]....
        /*00b4*/ 	.word	0x00000be0


	//   ....[6]....
        /*00b8*/ 	.word	0x00000d80


	//   ....[7]....
        /*00bc*/ 	.word	0x00000f30


	//   ....[8]....
        /*00c0*/ 	.word	0x00002330


	//   ....[9]....
        /*00c4*/ 	.word	0x00003700


	//   ....[10]....
        /*00c8*/ 	.word	0x00003910


	//   ....[11]....
        /*00cc*/ 	.word	0x00003940


	//   ....[12]....
        /*00d0*/ 	.word	0x000043f0


	//   ....[13]....
        /*00d4*/ 	.word	0x00004620


	//----- nvinfo : EIATTR_VRC_CTA_INIT_COUNT
	.align		4
.L_43:
        /*00d8*/ 	.byte	0x02, 0x4a
        /*00da*/ 	.byte	0x80
	.zero		1


	//----- nvinfo : EIATTR_SYSCALL_OFFSETS
	.align		4
        /*00dc*/ 	.byte	0x04, 0x46
        /*00de*/ 	.short	(.L_45 - .L_44)


	//   ....[0]....
.L_44:
        /*00e0*/ 	.word	0x000060c0


	//   ....[1]....
        /*00e4*/ 	.word	0x000061b0


	//   ....[2]....
        /*00e8*/ 	.word	0x000069f0


	//   ....[3]....
        /*00ec*/ 	.word	0x00007340


	//----- nvinfo : EIATTR_MBARRIER_INSTR_OFFSETS
	.align		4
.L_45:
        /*00f0*/ 	.byte	0x04, 0x39
        /*00f2*/ 	.short	(.L_47 - .L_46)


	//   ....[0]....
.L_46:
        /*00f4*/ 	.word	0x00000630
        /*00f8*/ 	.word	0x000000ff
        /*00fc*/ 	.word	0x00000000
        /*0100*/ 	.short	0x0100
        /*0102*/ 	.byte	0x04
	.zero		1


	//   ....[1]....
        /*0104*/ 	.word	0x00000640
        /*0108*/ 	.word	0x000000ff
        /*010c*/ 	.word	0x00000068
        /*0110*/ 	.short	0x0100
        /*0112*/ 	.byte	0x04
	.zero		1


	//   ....[2]....
        /*0114*/ 	.word	0x00000650
        /*0118*/ 	.word	0x000000ff
        /*011c*/ 	.word	0x00000008
        /*0120*/ 	.short	0x0100
        /*0122*/ 	.byte	0x04
	.zero		1


	//   ....[3]....
        /*0124*/ 	.word	0x00000660
        /*0128*/ 	.word	0x000000ff
        /*012c*/ 	.word	0x00000070
        /*0130*/ 	.short	0x0100
        /*0132*/ 	.byte	0x04
	.zero		1


	//   ....[4]....
        /*0134*/ 	.word	0x00000670
        /*0138*/ 	.word	0x000000ff
        /*013c*/ 	.word	0x00000010
        /*0140*/ 	.short	0x0100
        /*0142*/ 	.byte	0x04
	.zero		1


	//   ....[5]....
        /*0144*/ 	.word	0x00000680
        /*0148*/ 	.word	0x000000ff
        /*014c*/ 	.word	0x00000078
        /*0150*/ 	.short	0x0100
        /*0152*/ 	.byte	0x04
	.zero		1


	//   ....[6]....
        /*0154*/ 	.word	0x00000690
        /*0158*/ 	.word	0x000000ff
        /*015c*/ 	.word	0x00000018
        /*0160*/ 	.short	0x0100
        /*0162*/ 	.byte	0x04
	.zero		1


	//   ....[7]....
        /*0164*/ 	.word	0x000006a0
        /*0168*/ 	.word	0x000000ff
        /*016c*/ 	.word	0x00000080
        /*0170*/ 	.short	0x0100
        /*0172*/ 	.byte	0x04
	.zero		1


	//   ....[8]....
        /*0174*/ 	.word	0x000006b0
        /*0178*/ 	.word	0x000000ff
        /*017c*/ 	.word	0x00000020
        /*0180*/ 	.short	0x0100
        /*0182*/ 	.byte	0x04
	.zero		1


	//   ....[9]....
        /*0184*/ 	.word	0x000006c0
        /*0188*/ 	.word	0x000000ff
        /*018c*/ 	.word	0x00000088
        /*0190*/ 	.short	0x0100
        /*0192*/ 	.byte	0x04
	.zero		1


	//   ....[10]....
        /*0194*/ 	.word	0x000006d0
        /*0198*/ 	.word	0x000000ff
        /*019c*/ 	.word	0x00000028
        /*01a0*/ 	.short	0x0100
        /*01a2*/ 	.byte	0x04
	.zero		1


	//   ....[11]....
        /*01a4*/ 	.word	0x000006e0
        /*01a8*/ 	.word	0x000000ff
        /*01ac*/ 	.word	0x00000090
        /*01b0*/ 	.short	0x0100
        /*01b2*/ 	.byte	0x04
	.zero		1


	//   ....[12]....
        /*01b4*/ 	.word	0x000006f0
        /*01b8*/ 	.word	0x000000ff
        /*01bc*/ 	.word	0x00000030
        /*01c0*/ 	.short	0x0100
        /*01c2*/ 	.byte	0x04
	.zero		1


	//   ....[13]....
        /*01c4*/ 	.word	0x00000700
        /*01c8*/ 	.word	0x000000ff
        /*01cc*/ 	.word	0x00000098
        /*01d0*/ 	.short	0x0100
        /*01d2*/ 	.byte	0x04
	.zero		1


	//   ....[14]....
        /*01d4*/ 	.word	0x00000710
        /*01d8*/ 	.word	0x000000ff
        /*01dc*/ 	.word	0x00000038
        /*01e0*/ 	.short	0x0100
        /*01e2*/ 	.byte	0x04
	.zero		1


	//   ....[15]....
        /*01e4*/ 	.word	0x00000720
        /*01e8*/ 	.word	0x000000ff
        /*01ec*/ 	.word	0x000000a0
        /*01f0*/ 	.short	0x0100
        /*01f2*/ 	.byte	0x04
	.zero		1


	//   ....[16]....
        /*01f4*/ 	.word	0x00000730
        /*01f8*/ 	.word	0x000000ff
        /*01fc*/ 	.word	0x00000040
        /*0200*/ 	.short	0x0100
        /*0202*/ 	.byte	0x04
	.zero		1


	//   ....[17]....
        /*0204*/ 	.word	0x00000740
        /*0208*/ 	.word	0x000000ff
        /*020c*/ 	.word	0x000000a8
        /*0210*/ 	.short	0x0100
        /*0212*/ 	.byte	0x04
	.zero		1


	//   ....[18]....
        /*0214*/ 	.word	0x00000750
        /*0218*/ 	.word	0x000000ff
        /*021c*/ 	.word	0x00000048
        /*0220*/ 	.short	0x0100
        /*0222*/ 	.byte	0x04
	.zero		1


	//   ....[19]....
        /*0224*/ 	.word	0x00000760
        /*0228*/ 	.word	0x000000ff
        /*022c*/ 	.word	0x000000b0
        /*0230*/ 	.short	0x0100
        /*0232*/ 	.byte	0x04
	.zero		1


	//   ....[20]....
        /*0234*/ 	.word	0x00000770
        /*0238*/ 	.word	0x000000ff
        /*023c*/ 	.word	0x00000050
        /*0240*/ 	.short	0x0100
        /*0242*/ 	.byte	0x04
	.zero		1


	//   ....[21]....
        /*0244*/ 	.word	0x00000780
        /*0248*/ 	.word	0x000000ff
        /*024c*/ 	.word	0x000000b8
        /*0250*/ 	.short	0x0100
        /*0252*/ 	.byte	0x04
	.zero		1


	//   ....[22]....
        /*0254*/ 	.word	0x00000790
        /*0258*/ 	.word	0x000000ff
        /*025c*/ 	.word	0x00000058
        /*0260*/ 	.short	0x0100
        /*0262*/ 	.byte	0x04
	.zero		1


	//   ....[23]....
        /*0264*/ 	.word	0x000007a0
        /*0268*/ 	.word	0x000000ff
        /*026c*/ 	.word	0x000000c0
        /*0270*/ 	.short	0x0100
        /*0272*/ 	.byte	0x04
	.zero		1


	//   ....[24]....
        /*0274*/ 	.word	0x000007b0
        /*0278*/ 	.word	0x000000ff
        /*027c*/ 	.word	0x00000060
        /*0280*/ 	.short	0x0100
        /*0282*/ 	.byte	0x04
	.zero		1


	//   ....[25]....
        /*0284*/ 	.word	0x000007c0
        /*0288*/ 	.word	0x000000ff
        /*028c*/ 	.word	0x000000c8
        /*0290*/ 	.short	0x0100
        /*0292*/ 	.byte	0x04
	.zero		1


	//   ....[26]....
        /*0294*/ 	.word	0x00000900
        /*0298*/ 	.word	0x000000ff
        /*029c*/ 	.word	0x000000d0
        /*02a0*/ 	.short	0x0100
        /*02a2*/ 	.byte	0x04
	.zero		1


	//   ....[27]....
        /*02a4*/ 	.word	0x00000910
        /*02a8*/ 	.word	0x000000ff
        /*02ac*/ 	.word	0x000000e8
        /*02b0*/ 	.short	0x0100
        /*02b2*/ 	.byte	0x04
	.zero		1


	//   ....[28]....
        /*02b4*/ 	.word	0x00000920
        /*02b8*/ 	.word	0x000000ff
        /*02bc*/ 	.word	0x000000d8
        /*02c0*/ 	.short	0x0100
        /*02c2*/ 	.byte	0x04
	.zero		1


	//   ....[29]....
        /*02c4*/ 	.word	0x00000930
        /*02c8*/ 	.word	0x000000ff
        /*02cc*/ 	.word	0x000000f0
        /*02d0*/ 	.short	0x0100
        /*02d2*/ 	.byte	0x04
	.zero		1


	//   ....[30]....
        /*02d4*/ 	.word	0x00000940
        /*02d8*/ 	.word	0x000000ff
        /*02dc*/ 	.word	0x000000e0
        /*02e0*/ 	.short	0x0100
        /*02e2*/ 	.byte	0x04
	.zero		1


	//   ....[31]....
        /*02e4*/ 	.word	0x00000950
        /*02e8*/ 	.word	0x000000ff
        /*02ec*/ 	.word	0x000000f8
        /*02f0*/ 	.short	0x0100
        /*02f2*/ 	.byte	0x04
	.zero		1


	//   ....[32]....
        /*02f4*/ 	.word	0x00000a40
        /*02f8*/ 	.word	0x000000ff
        /*02fc*/ 	.word	0x00000100
        /*0300*/ 	.short	0x0100
        /*0302*/ 	.byte	0x06
	.zero		1


	//   ....[33]....
        /*0304*/ 	.word	0x00000a50
        /*0308*/ 	.word	0x000000ff
        /*030c*/ 	.word	0x00000108
        /*0310*/ 	.short	0x0100
        /*0312*/ 	.byte	0x06
	.zero		1


	//   ....[34]....
        /*0314*/ 	.word	0x00000b90
        /*0318*/ 	.word	0x000000ff
        /*031c*/ 	.word	0x00000110
        /*0320*/ 	.short	0x0100
        /*0322*/ 	.byte	0x06
	.zero		1


	//   ....[35]....
        /*0324*/ 	.word	0x00000ba0
        /*0328*/ 	.word	0x000000ff
        /*032c*/ 	.word	0x00000120
        /*0330*/ 	.short	0x0100
        /*0332*/ 	.byte	0x06
	.zero		1


	//   ....[36]....
        /*0334*/ 	.word	0x00000bb0
        /*0338*/ 	.word	0x000000ff
        /*033c*/ 	.word	0x00000118
        /*0340*/ 	.short	0x0100
        /*0342*/ 	.byte	0x06
	.zero		1


	//   ....[37]....
        /*0344*/ 	.word	0x00000bc0
        /*0348*/ 	.word	0x000000ff
        /*034c*/ 	.word	0x00000128
        /*0350*/ 	.short	0x0100
        /*0352*/ 	.byte	0x06
	.zero		1


	//   ....[38]....
        /*0354*/ 	.word	0x00000cf0
        /*0358*/ 	.word	0x000000ff
        /*035c*/ 	.word	0x00000130
        /*0360*/ 	.short	0x0100
        /*0362*/ 	.byte	0x04
	.zero		1


	//   ....[39]....
        /*0364*/ 	.word	0x00000d00
        /*0368*/ 	.word	0x000000ff
        /*036c*/ 	.word	0x00000150
        /*0370*/ 	.short	0x0100
        /*0372*/ 	.byte	0x04
	.zero		1


	//   ....[40]....
        /*0374*/ 	.word	0x00000d10
        /*0378*/ 	.word	0x000000ff
        /*037c*/ 	.word	0x00000138
        /*0380*/ 	.short	0x0100
        /*0382*/ 	.byte	0x04
	.zero		1


	//   ....[41]....
        /*0384*/ 	.word	0x00000d20
        /*0388*/ 	.word	0x000000ff
        /*038c*/ 	.word	0x00000158
        /*0390*/ 	.short	0x0100
        /*0392*/ 	.byte	0x04
	.zero		1


	//   ....[42]....
        /*0394*/ 	.word	0x00000d30
        /*0398*/ 	.word	0x000000ff
        /*039c*/ 	.word	0x00000140
        /*03a0*/ 	.short	0x0100
        /*03a2*/ 	.byte	0x04
	.zero		1


	//   ....[43]....
        /*03a4*/ 	.word	0x00000d40
        /*03a8*/ 	.word	0x000000ff
        /*03ac*/ 	.word	0x00000160
        /*03b0*/ 	.short	0x0100
        /*03b2*/ 	.byte	0x04
	.zero		1


	//   ....[44]....
        /*03b4*/ 	.word	0x00000d50
        /*03b8*/ 	.word	0x000000ff
        /*03bc*/ 	.word	0x00000148
        /*03c0*/ 	.short	0x0100
        /*03c2*/ 	.byte	0x04
	.zero		1


	//   ....[45]....
        /*03c4*/ 	.word	0x00000d60
        /*03c8*/ 	.word	0x000000ff
        /*03cc*/ 	.word	0x00000168
        /*03d0*/ 	.short	0x0100
        /*03d2*/ 	.byte	0x04
	.zero		1


	//   ....[46]....
        /*03d4*/ 	.word	0x00000e50
        /*03d8*/ 	.word	0x000000ff
        /*03dc*/ 	.word	0x00000170
        /*03e0*/ 	.short	0x0100
        /*03e2*/ 	.byte	0x04
	.zero		1


	//   ....[47]....
        /*03e4*/ 	.word	0x00000e60
        /*03e8*/ 	.word	0x000000ff
        /*03ec*/ 	.word	0x00000180
        /*03f0*/ 	.short	0x0100
        /*03f2*/ 	.byte	0x04
	.zero		1


	//   ....[48]....
        /*03f4*/ 	.word	0x00000e70
        /*03f8*/ 	.word	0x000000ff
        /*03fc*/ 	.word	0x00000178
        /*0400*/ 	.short	0x0100
        /*0402*/ 	.byte	0x04
	.zero		1


	//   ....[49]....
        /*0404*/ 	.word	0x00000e80
        /*0408*/ 	.word	0x000000ff
        /*040c*/ 	.word	0x00000188
        /*0410*/ 	.short	0x0100
        /*0412*/ 	.byte	0x04
	.zero		1


	//   ....[50]....
        /*0414*/ 	.word	0x00001b20
        /*0418*/ 	.word	0x00000000
        /*041c*/ 	.word	0x00000180
        /*0420*/ 	.short	0x010a
        /*0422*/ 	.byte	0xff
	.zero		1


	//   ....[51]....
        /*0424*/ 	.word	0x00001b50
        /*0428*/ 	.word	0x00000000
        /*042c*/ 	.word	0x00000170
        /*0430*/ 	.short	0x0101
        /*0432*/ 	.byte	0xff
	.zero		1


	//   ....[52]....
        /*0434*/ 	.word	0x00001c30
        /*0438*/ 	.word	0x000000ff
        /*043c*/ 	.word	0x00000068
        /*0440*/ 	.short	0x010a
        /*0442*/ 	.byte	0x04
	.zero		1


	//   ....[53]....
        /*0444*/ 	.word	0x00001cb0
        /*0448*/ 	.word	0x000000ff
        /*044c*/ 	.word	0x00000068
        /*0450*/ 	.short	0x010a
        /*0452*/ 	.byte	0x21
	.zero		1


	//   ....[54]....
        /*0454*/ 	.word	0x00001e40
        /*0458*/ 	.word	0x000000ff
        /*045c*/ 	.word	0x00000068
        /*0460*/ 	.short	0x010a
        /*0462*/ 	.byte	0x08
	.zero		1


	//   ....[55]....
        /*0464*/ 	.word	0x00001fa0
        /*0468*/ 	.word	0x000000ff
        /*046c*/ 	.word	0x00000108
        /*0470*/ 	.short	0x0101
        /*0472*/ 	.byte	0x06
	.zero		1


	//   ....[56]....
        /*0474*/ 	.word	0x00001fc0
        /*0478*/ 	.word	0x000000ff
        /*047c*/ 	.word	0x00000068
        /*0480*/ 	.short	0x010a
        /*0482*/ 	.byte	0x04
	.zero		1


	//   ....[57]....
        /*0484*/ 	.word	0x00002040
        /*0488*/ 	.word	0x000000ff
        /*048c*/ 	.word	0x00000068
        /*0490*/ 	.short	0x010a
        /*0492*/ 	.byte	0x11
	.zero		1


	//   ....[58]....
        /*0494*/ 	.word	0x000021d0
        /*0498*/ 	.word	0x000000ff
        /*049c*/ 	.word	0x00000068
        /*04a0*/ 	.short	0x010a
        /*04a2*/ 	.byte	0x07
	.zero		1


	//   ....[59]....
        /*04a4*/ 	.word	0x00002360
        /*04a8*/ 	.word	0x00000003
        /*04ac*/ 	.word	0x00000110
        /*04b0*/ 	.short	0x010a
        /*04b2*/ 	.byte	0xff
	.zero		1


	//   ....[60]....
        /*04b4*/ 	.word	0x000024b0
        /*04b8*/ 	.word	0x00000000
        /*04bc*/ 	.word	0x00000000
        /*04c0*/ 	.short	0x0101
        /*04c2*/ 	.byte	0xff
	.zero		1


	//   ....[61]....
        /*04c4*/ 	.word	0x00002a70
        /*04c8*/ 	.word	0x000000ff
        /*04cc*/ 	.word	0x00000000
        /*04d0*/ 	.short	0x010a
        /*04d2*/ 	.byte	0x04
	.zero		1


	//   ....[62]....
        /*04d4*/ 	.word	0x00002b00
        /*04d8*/ 	.word	0x000000ff
        /*04dc*/ 	.word	0x00000000
        /*04e0*/ 	.short	0x010a
        /*04e2*/ 	.byte	0x05
	.zero		1


	//   ....[63]....
        /*04e4*/ 	.word	0x00002b90
        /*04e8*/ 	.word	0x000000ff
        /*04ec*/ 	.word	0x00000000
        /*04f0*/ 	.short	0x010a
        /*04f2*/ 	.byte	0x05
	.zero		1


	//   ....[64]....
        /*04f4*/ 	.word	0x00002c20
        /*04f8*/ 	.word	0x000000ff
        /*04fc*/ 	.word	0x00000000
        /*0500*/ 	.short	0x010a
        /*0502*/ 	.byte	0x05
	.zero		1


	//   ....[65]....
        /*0504*/ 	.word	0x00002cb0
        /*0508*/ 	.word	0x000000ff
        /*050c*/ 	.word	0x00000000
        /*0510*/ 	.short	0x010a
        /*0512*/ 	.byte	0x05
	.zero		1


	//   ....[66]....
        /*0514*/ 	.word	0x00002d40
        /*0518*/ 	.word	0x000000ff
        /*051c*/ 	.word	0x00000000
        /*0520*/ 	.short	0x010a
        /*0522*/ 	.byte	0x05
	.zero		1


	//   ....[67]....
        /*0524*/ 	.word	0x00002dd0
        /*0528*/ 	.word	0x000000ff
        /*052c*/ 	.word	0x00000000
        /*0530*/ 	.short	0x010a
        /*0532*/ 	.byte	0x05
	.zero		1


	//   ....[68]....
        /*0534*/ 	.word	0x00002e60
        /*0538*/ 	.word	0x000000ff
        /*053c*/ 	.word	0x00000000
        /*0540*/ 	.short	0x010a
        /*0542*/ 	.byte	0x05
	.zero		1


	//   ....[69]....
        /*0544*/ 	.word	0x00002ef0
        /*0548*/ 	.word	0x000000ff
        /*054c*/ 	.word	0x00000000
        /*0550*/ 	.short	0x010a
        /*0552*/ 	.byte	0x05
	.zero		1


	//   ....[70]....
        /*0554*/ 	.word	0x00002f80
        /*0558*/ 	.word	0x000000ff
        /*055c*/ 	.word	0x00000000
        /*0560*/ 	.short	0x010a
        /*0562*/ 	.byte	0x05
	.zero		1


	//   ....[71]....
        /*0564*/ 	.word	0x00003010
        /*0568*/ 	.word	0x000000ff
        /*056c*/ 	.word	0x00000000
        /*0570*/ 	.short	0x010a
        /*0572*/ 	.byte	0x05
	.zero		1


	//   ....[72]....
        /*0574*/ 	.word	0x000030a0
        /*0578*/ 	.word	0x000000ff
        /*057c*/ 	.word	0x00000000
        /*0580*/ 	.short	0x010a
        /*0582*/ 	.byte	0x05
	.zero		1


	//   ....[73]....
        /*0584*/ 	.word	0x00003140
        /*0588*/ 	.word	0x00000000
        /*058c*/ 	.word	0x00000000
        /*0590*/ 	.short	0x010a
        /*0592*/ 	.byte	0xff
	.zero		1


	//   ....[74]....
        /*0594*/ 	.word	0x00003260
        /*0598*/ 	.word	0x00000002
        /*059c*/ 	.word	0x00000170
        /*05a0*/ 	.short	0x010a
        /*05a2*/ 	.byte	0xff
	.zero		1


	//   ....[75]....
        /*05a4*/ 	.word	0x000032d0
        /*05a8*/ 	.word	0x00000002
        /*05ac*/ 	.word	0x00000000
        /*05b0*/ 	.short	0x0101
        /*05b2*/ 	.byte	0xff
	.zero		1


	//   ....[76]....
        /*05b4*/ 	.word	0x000032f0
        /*05b8*/ 	.word	0x000000ff
        /*05bc*/ 	.word	0x00000120
        /*05c0*/ 	.short	0x010a
        /*05c2*/ 	.byte	0x04
	.zero		1


	//   ....[77]....
        /*05c4*/ 	.word	0x00003410
        /*05c8*/ 	.word	0x00000002
        /*05cc*/ 	.word	0x00000110
        /*05d0*/ 	.short	0x010a
        /*05d2*/ 	.byte	0xff
	.zero		1


	//   ....[78]....
        /*05d4*/ 	.word	0x00003510
        /*05d8*/ 	.word	0x00000002
        /*05dc*/ 	.word	0x00000000
        /*05e0*/ 	.short	0x0101
        /*05e2*/ 	.byte	0xff
	.zero		1


	//   ....[79]....
        /*05e4*/ 	.word	0x000035a0
        /*05e8*/ 	.word	0x000000ff
        /*05ec*/ 	.word	0x00000120
        /*05f0*/ 	.short	0x0106
        /*05f2*/ 	.byte	0x04
	.zero		1


	//   ....[80]....
        /*05f4*/ 	.word	0x000035c0
        /*05f8*/ 	.word	0x000000ff
        /*05fc*/ 	.word	0x00000120
        /*0600*/ 	.short	0x010a
        /*0602*/ 	.byte	0x04
	.zero		1


	//   ....[81]....
        /*0604*/ 	.word	0x00003650
        /*0608*/ 	.word	0x000000ff
        /*060c*/ 	.word	0x00000120
        /*0610*/ 	.short	0x0106
        /*0612*/ 	.byte	0x07
	.zero		1


	//   ....[82]....
        /*0614*/ 	.word	0x00003690
        /*0618*/ 	.word	0x00000000
        /*061c*/ 	.word	0x00000120
        /*0620*/ 	.short	0x010a
        /*0622*/ 	.byte	0xff
	.zero		1


	//   ....[83]....
        /*0624*/ 	.word	0x00003be0
        /*0628*/ 	.word	0x00000000
        /*062c*/ 	.word	0x00000110
        /*0630*/ 	.short	0x010a
        /*0632*/ 	.byte	0xff
	.zero		1


	//   ....[84]....
        /*0634*/ 	.word	0x00003ce0
        /*0638*/ 	.word	0x00000003
        /*063c*/ 	.word	0x00000000
        /*0640*/ 	.short	0x0101
        /*0642*/ 	.byte	0xff
	.zero		1


	//   ....[85]....
        /*0644*/ 	.word	0x00003cf0
        /*0648*/ 	.word	0x000000ff
        /*064c*/ 	.word	0x00000000
        /*0650*/ 	.short	0x010a
        /*0652*/ 	.byte	0x04
	.zero		1


	//   ....[86]....
        /*0654*/ 	.word	0x00003d70
        /*0658*/ 	.word	0x000000ff
        /*065c*/ 	.word	0x00000150
        /*0660*/ 	.short	0x010a
        /*0662*/ 	.byte	0x1f
	.zero		1


	//   ....[87]....
        /*0664*/ 	.word	0x00003e50
        /*0668*/ 	.word	0x000000ff
        /*066c*/ 	.word	0x00000000
        /*0670*/ 	.short	0x010a
        /*0672*/ 	.byte	0x05
	.zero		1


	//   ....[88]....
        /*0674*/ 	.word	0x00003f90
        /*0678*/ 	.word	0x000000ff
        /*067c*/ 	.word	0x00000000
        /*0680*/ 	.short	0x010a
        /*0682*/ 	.byte	0x04
	.zero		1


	//   ....[89]....
        /*0684*/ 	.word	0x00004220
        /*0688*/ 	.word	0x000000ff
        /*068c*/ 	.word	0x00000000
        /*0690*/ 	.short	0x010a
        /*0692*/ 	.byte	0x04
	.zero		1


	//   ....[90]....
        /*0694*/ 	.word	0x000042b0
        /*0698*/ 	.word	0x000000ff
        /*069c*/ 	.word	0x00000000
        /*06a0*/ 	.short	0x010a
        /*06a2*/ 	.byte	0x05
	.zero		1


	//   ....[91]....
        /*06a4*/ 	.word	0x00004340
        /*06a8*/ 	.word	0x000000ff
        /*06ac*/ 	.word	0x00000000
        /*06b0*/ 	.short	0x010a
        /*06b2*/ 	.byte	0x05
	.zero		1


	//   ....[92]....
        /*06b4*/ 	.word	0x000043d0
        /*06b8*/ 	.word	0x000000ff
        /*06bc*/ 	.word	0x00000000
        /*06c0*/ 	.short	0x010a
        /*06c2*/ 	.byte	0x04
	.zero		1


	//   ....[93]....
        /*06c4*/ 	.word	0x00004860
        /*06c8*/ 	.word	0x0000000c
        /*06cc*/ 	.word	0x00000110
        /*06d0*/ 	.short	0x010a
        /*06d2*/ 	.byte	0xff
	.zero		1


	//   ....[94]....
        /*06d4*/ 	.word	0x000049d0
        /*06d8*/ 	.word	0x00000000
        /*06dc*/ 	.word	0x00000000
        /*06e0*/ 	.short	0x0101
        /*06e2*/ 	.byte	0xff
	.zero		1


	//   ....[95]....
        /*06e4*/ 	.word	0x00004e50
        /*06e8*/ 	.word	0x000000ff
        /*06ec*/ 	.word	0x00000108
        /*06f0*/ 	.short	0x010a
        /*06f2*/ 	.byte	0x18
	.zero		1


	//   ....[96]....
        /*06f4*/ 	.word	0x00005010
        /*06f8*/ 	.word	0x000000ff
        /*06fc*/ 	.word	0x000000e8
        /*0700*/ 	.short	0x010a
        /*0702*/ 	.byte	0x04
	.zero		1


	//   ....[97]....
        /*0704*/ 	.word	0x000051e0
        /*0708*/ 	.word	0x000000ff
        /*070c*/ 	.word	0x000000d0
        /*0710*/ 	.short	0x010b
        /*0712*/ 	.byte	0x04
	.zero		1


	//   ....[98]....
        /*0714*/ 	.word	0x000051f0
        /*0718*/ 	.word	0x000000ff
        /*071c*/ 	.word	0x00000000
        /*0720*/ 	.short	0x0101
        /*0722*/ 	.byte	0x14
	.zero		1


	//   ....[99]....
        /*0724*/ 	.word	0x00005200
        /*0728*/ 	.word	0x000000ff
        /*072c*/ 	.word	0x000000e8
        /*0730*/ 	.short	0x010a
        /*0732*/ 	.byte	0x05
	.zero		1


	//   ....[100]....
        /*0734*/ 	.word	0x000053f0
        /*0738*/ 	.word	0x000000ff
        /*073c*/ 	.word	0x000000d0
        /*0740*/ 	.short	0x010b
        /*0742*/ 	.byte	0x05
	.zero		1


	//   ....[101]....
        /*0744*/ 	.word	0x00005400
        /*0748*/ 	.word	0x000000ff
        /*074c*/ 	.word	0x00000000
        /*0750*/ 	.short	0x0101
        /*0752*/ 	.byte	0x04
	.zero		1


	//   ....[102]....
        /*0754*/ 	.word	0x000054a0
        /*0758*/ 	.word	0x000000ff
        /*075c*/ 	.word	0x00000000
        /*0760*/ 	.short	0x010a
        /*0762*/ 	.byte	0x04
	.zero		1


	//   ....[103]....
        /*0764*/ 	.word	0x00005530
        /*0768*/ 	.word	0x000000ff
        /*076c*/ 	.word	0x00000000
        /*0770*/ 	.short	0x010a
        /*0772*/ 	.byte	0x05
	.zero		1


	//   ....[104]....
        /*0774*/ 	.word	0x000055d0
        /*0778*/ 	.word	0x00000000
        /*077c*/ 	.word	0x00000000
        /*0780*/ 	.short	0x010a
        /*0782*/ 	.byte	0xff
	.zero		1


	//   ....[105]....
        /*0784*/ 	.word	0x00005930
        /*0788*/ 	.word	0x00000000
        /*078c*/ 	.word	0x00000110
        /*0790*/ 	.short	0x010a
        /*0792*/ 	.byte	0xff
	.zero		1


	//   ....[106]....
        /*0794*/ 	.word	0x00005a00
        /*0798*/ 	.word	0x00000000
        /*079c*/ 	.word	0x00000000
        /*07a0*/ 	.short	0x0101
        /*07a2*/ 	.byte	0xff
	.zero		1


	//   ....[107]....
        /*07a4*/ 	.word	0x00006610
        /*07a8*/ 	.word	0x00000002
        /*07ac*/ 	.word	0x000000d0
        /*07b0*/ 	.short	0x010a
        /*07b2*/ 	.byte	0xff
	.zero		1


	//   ....[108]....
        /*07b4*/ 	.word	0x00006650
        /*07b8*/ 	.word	0x0000001b
        /*07bc*/ 	.word	0x00000130
        /*07c0*/ 	.short	0x010a
        /*07c2*/ 	.byte	0xff
	.zero		1


	//   ....[109]....
        /*07c4*/ 	.word	0x00006740
        /*07c8*/ 	.word	0x00000002
        /*07cc*/ 	.word	0x000000d0
        /*07d0*/ 	.short	0x010a
        /*07d2*/ 	.byte	0xff
	.zero		1


	//   ....[110]....
        /*07d4*/ 	.word	0x000068d0
        /*07d8*/ 	.word	0x0000001b
        /*07dc*/ 	.word	0x00000130
        /*07e0*/ 	.short	0x010a
        /*07e2*/ 	.byte	0xff
	.zero		1


	//   ....[111]....
        /*07e4*/ 	.word	0x000070a0
        /*07e8*/ 	.word	0x00000000
        /*07ec*/ 	.word	0x00000000
        /*07f0*/ 	.short	0x0101
        /*07f2*/ 	.byte	0xff
	.zero		1


	//   ....[112]....
        /*07f4*/ 	.word	0x000070b0
        /*07f8*/ 	.word	0x00000002
        /*07fc*/ 	.word	0x000000d0
        /*0800*/ 	.short	0x010a
        /*0802*/ 	.byte	0xff
	.zero		1


	//   ....[113]....
        /*0804*/ 	.word	0x00007170
        /*0808*/ 	.word	0x00000002
        /*080c*/ 	.word	0x000000d0
        /*0810*/ 	.short	0x010a
        /*0812*/ 	.byte	0xff
	.zero		1


	//   ....[114]....
        /*0814*/ 	.word	0x00007520
        /*0818*/ 	.word	0x000000ff
        /*081c*/ 	.word	0x00000000
        /*0820*/ 	.short	0x0101
        /*0822*/ 	.byte	0x04
	.zero		1


	//   ....[115]....
        /*0824*/ 	.word	0x00007a70
        /*0828*/ 	.word	0x00000000
        /*082c*/ 	.word	0x00000000
        /*0830*/ 	.short	0x0101
        /*0832*/ 	.byte	0xff
	.zero		1


	//   ....[116]....
        /*0834*/ 	.word	0x00007d20
        /*0838*/ 	.word	0x000000ff
        /*083c*/ 	.word	0x00000000
        /*0840*/ 	.short	0x0101
        /*0842*/ 	.byte	0x04
	.zero		1


	//   ....[117]....
        /*0844*/ 	.word	0x00007d40
        /*0848*/ 	.word	0x00000000
        /*084c*/ 	.word	0x00000180
        /*0850*/ 	.short	0x010a
        /*0852*/ 	.byte	0xff
	.zero		1


	//   ....[118]....
        /*0854*/ 	.word	0x00007da0
        /*0858*/ 	.word	0x00000000
        /*085c*/ 	.word	0x00000068
        /*0860*/ 	.short	0x010a
        /*0862*/ 	.byte	0xff
	.zero		1


	//   ....[119]....
        /*0864*/ 	.word	0x00007e00
        /*0868*/ 	.word	0x00000000
        /*086c*/ 	.word	0x00000068
        /*0870*/ 	.short	0x010a
        /*0872*/ 	.byte	0xff
	.zero		1


	//   ....[120]....
        /*0874*/ 	.word	0x00007e50
        /*0878*/ 	.word	0x00000003
        /*087c*/ 	.word	0x00000110
        /*0880*/ 	.short	0x010a
        /*0882*/ 	.byte	0xff
	.zero		1


	//   ....[121]....
        /*0884*/ 	.word	0x00007eb0
        /*0888*/ 	.word	0x00000000
        /*088c*/ 	.word	0x00000000
        /*0890*/ 	.short	0x010a
        /*0892*/ 	.byte	0xff
	.zero		1


	//   ....[122]....
        /*0894*/ 	.word	0x00007f10
        /*0898*/ 	.word	0x00000000
        /*089c*/ 	.word	0x00000000
        /*08a0*/ 	.short	0x010a
        /*08a2*/ 	.byte	0xff
	.zero		1


	//   ....[123]....
        /*08a4*/ 	.word	0x00007f70
        /*08a8*/ 	.word	0x00000000
        /*08ac*/ 	.word	0x00000000
        /*08b0*/ 	.short	0x010a
        /*08b2*/ 	.byte	0xff
	.zero		1


	//   ....[124]....
        /*08b4*/ 	.word	0x00007fd0
        /*08b8*/ 	.word	0x00000000
        /*08bc*/ 	.word	0x00000000
        /*08c0*/ 	.short	0x010a
        /*08c2*/ 	.byte	0xff
	.zero		1


	//   ....[125]....
        /*08c4*/ 	.word	0x00008030
        /*08c8*/ 	.word	0x00000000
        /*08cc*/ 	.word	0x00000000
        /*08d0*/ 	.short	0x010a
        /*08d2*/ 	.byte	0xff
	.zero		1


	//   ....[126]....
        /*08d4*/ 	.word	0x00008090
        /*08d8*/ 	.word	0x00000000
        /*08dc*/ 	.word	0x00000000
        /*08e0*/ 	.short	0x010a
        /*08e2*/ 	.byte	0xff
	.zero		1


	//   ....[127]....
        /*08e4*/ 	.word	0x000080f0
        /*08e8*/ 	.word	0x00000000
        /*08ec*/ 	.word	0x00000000
        /*08f0*/ 	.short	0x010a
        /*08f2*/ 	.byte	0xff
	.zero		1


	//   ....[128]....
        /*08f4*/ 	.word	0x00008150
        /*08f8*/ 	.word	0x00000000
        /*08fc*/ 	.word	0x00000000
        /*0900*/ 	.short	0x010a
        /*0902*/ 	.byte	0xff
	.zero		1


	//   ....[129]....
        /*0904*/ 	.word	0x000081b0
        /*0908*/ 	.word	0x00000000
        /*090c*/ 	.word	0x00000000
        /*0910*/ 	.short	0x010a
        /*0912*/ 	.byte	0xff
	.zero		1


	//   ....[130]....
        /*0914*/ 	.word	0x00008210
        /*0918*/ 	.word	0x00000000
        /*091c*/ 	.word	0x00000000
        /*0920*/ 	.short	0x010a
        /*0922*/ 	.byte	0xff
	.zero		1


	//   ....[131]....
        /*0924*/ 	.word	0x00008270
        /*0928*/ 	.word	0x00000000
        /*092c*/ 	.word	0x00000000
        /*0930*/ 	.short	0x010a
        /*0932*/ 	.byte	0xff
	.zero		1


	//   ....[132]....
        /*0934*/ 	.word	0x000082d0
        /*0938*/ 	.word	0x00000000
        /*093c*/ 	.word	0x00000000
        /*0940*/ 	.short	0x010a
        /*0942*/ 	.byte	0xff
	.zero		1


	//   ....[133]....
        /*0944*/ 	.word	0x00008320
        /*0948*/ 	.word	0x00000002
        /*094c*/ 	.word	0x00000170
        /*0950*/ 	.short	0x010a
        /*0952*/ 	.byte	0xff
	.zero		1


	//   ....[134]....
        /*0954*/ 	.word	0x00008380
        /*0958*/ 	.word	0x00000002
        /*095c*/ 	.word	0x00000120
        /*0960*/ 	.short	0x010a
        /*0962*/ 	.byte	0xff
	.zero		1


	//   ....[135]....
        /*0964*/ 	.word	0x000083d0
        /*0968*/ 	.word	0x00000002
        /*096c*/ 	.word	0x00000110
        /*0970*/ 	.short	0x010a
        /*0972*/ 	.byte	0xff
	.zero		1


	//   ....[136]....
        /*0974*/ 	.word	0x00008430
        /*0978*/ 	.word	0x00000000
        /*097c*/ 	.word	0x00000120
        /*0980*/ 	.short	0x010a
        /*0982*/ 	.byte	0xff
	.zero		1


	//   ....[137]....
        /*0984*/ 	.word	0x00008480
        /*0988*/ 	.word	0x00000000
        /*098c*/ 	.word	0x00000110
        /*0990*/ 	.short	0x010a
        /*0992*/ 	.byte	0xff
	.zero		1


	//   ....[138]....
        /*0994*/ 	.word	0x000084e0
        /*0998*/ 	.word	0x00000002
        /*099c*/ 	.word	0x00000150
        /*09a0*/ 	.short	0x010a
        /*09a2*/ 	.byte	0xff
	.zero		1


	//   ....[139]....
        /*09a4*/ 	.word	0x00008540
        /*09a8*/ 	.word	0x00000000
        /*09ac*/ 	.word	0x00000000
        /*09b0*/ 	.short	0x010a
        /*09b2*/ 	.byte	0xff
	.zero		1


	//   ....[140]....
        /*09b4*/ 	.word	0x000085a0
        /*09b8*/ 	.word	0x00000000
        /*09bc*/ 	.word	0x00000000
        /*09c0*/ 	.short	0x010a
        /*09c2*/ 	.byte	0xff
	.zero		1


	//   ....[141]....
        /*09c4*/ 	.word	0x00008600
        /*09c8*/ 	.word	0x00000000
        /*09cc*/ 	.word	0x00000000
        /*09d0*/ 	.short	0x010a
        /*09d2*/ 	.byte	0xff
	.zero		1


	//   ....[142]....
        /*09d4*/ 	.word	0x00008660
        /*09d8*/ 	.word	0x00000000
        /*09dc*/ 	.word	0x00000000
        /*09e0*/ 	.short	0x010a
        /*09e2*/ 	.byte	0xff
	.zero		1


	//   ....[143]....
        /*09e4*/ 	.word	0x000086c0
        /*09e8*/ 	.word	0x00000000
        /*09ec*/ 	.word	0x00000000
        /*09f0*/ 	.short	0x010a
        /*09f2*/ 	.byte	0xff
	.zero		1


	//   ....[144]....
        /*09f4*/ 	.word	0x00008710
        /*09f8*/ 	.word	0x0000000c
        /*09fc*/ 	.word	0x00000110
        /*0a00*/ 	.short	0x010a
        /*0a02*/ 	.byte	0xff
	.zero		1


	//   ....[145]....
        /*0a04*/ 	.word	0x00008770
        /*0a08*/ 	.word	0x00000000
        /*0a0c*/ 	.word	0x00000108
        /*0a10*/ 	.short	0x010a
        /*0a12*/ 	.byte	0xff
	.zero		1


	//   ....[146]....
        /*0a14*/ 	.word	0x000087d0
        /*0a18*/ 	.word	0x00000000
        /*0a1c*/ 	.word	0x000000e8
        /*0a20*/ 	.short	0x010a
        /*0a22*/ 	.byte	0xff
	.zero		1


	//   ....[147]....
        /*0a24*/ 	.word	0x00008830
        /*0a28*/ 	.word	0x00000006
        /*0a2c*/ 	.word	0x000000e8
        /*0a30*/ 	.short	0x010a
        /*0a32*/ 	.byte	0xff
	.zero		1


	//   ....[148]....
        /*0a34*/ 	.word	0x00008890
        /*0a38*/ 	.word	0x00000000
        /*0a3c*/ 	.word	0x00000000
        /*0a40*/ 	.short	0x010a
        /*0a42*/ 	.byte	0xff
	.zero		1


	//   ....[149]....
        /*0a44*/ 	.word	0x000088f0
        /*0a48*/ 	.word	0x00000000
        /*0a4c*/ 	.word	0x00000000
        /*0a50*/ 	.short	0x010a
        /*0a52*/ 	.byte	0xff
	.zero		1


	//   ....[150]....
        /*0a54*/ 	.word	0x00008940
        /*0a58*/ 	.word	0x00000000
        /*0a5c*/ 	.word	0x00000110
        /*0a60*/ 	.short	0x010a
        /*0a62*/ 	.byte	0xff
	.zero		1


	//   ....[151]....
        /*0a64*/ 	.word	0x00008990
        /*0a68*/ 	.word	0x00000002
        /*0a6c*/ 	.word	0x000000d0
        /*0a70*/ 	.short	0x010a
        /*0a72*/ 	.byte	0xff
	.zero		1


	//   ....[152]....
        /*0a74*/ 	.word	0x000089e0
        /*0a78*/ 	.word	0x0000001b
        /*0a7c*/ 	.word	0x00000130
        /*0a80*/ 	.short	0x010a
        /*0a82*/ 	.byte	0xff
	.zero		1


	//   ....[153]....
        /*0a84*/ 	.word	0x00008a30
        /*0a88*/ 	.word	0x00000002
        /*0a8c*/ 	.word	0x000000d0
        /*0a90*/ 	.short	0x010a
        /*0a92*/ 	.byte	0xff
	.zero		1


	//----- nvinfo : EIATTR_NUM_MBARRIERS
	.align		4
.L_47:
        /*0a94*/ 	.byte	0x03, 0x38
        /*0a96*/ 	.short	0x0032


	//----- nvinfo : EIATTR_EXIT_INSTR_OFFSETS
	.align		4
        /*0a98*/ 	.byte	0x04, 0x1c
        /*0a9a*/ 	.short	(.L_49 - .L_48)


	//   ....[0]....
.L_48:
        /*0a9c*/ 	.word	0x00003170


	//   ....[1]....
        /*0aa0*/ 	.word	0x00003660


	//   ....[2]....
        /*0aa4*/ 	.word	0x000036c0


	//   ....[3]....
        /*0aa8*/ 	.word	0x00004630


	//   ....[4]....
        /*0aac*/ 	.word	0x00005600


	//   ....[5]....
        /*0ab0*/ 	.word	0x00005640


	//   ....[6]....
        /*0ab4*/ 	.word	0x00007c10


	//   ....[7]....
        /*0ab8*/ 	.word	0x00007c90


	//   ....[8]....
        /*0abc*/ 	.word	0x00007cc0


	//   ....[9]....
        /*0ac0*/ 	.word	0x00007d30


	//----- nvinfo : EIATTR_MAX_THREADS
	.align		4
.L_49:
        /*0ac4*/ 	.byte	0x04, 0x05
        /*0ac6*/ 	.short	(.L_51 - .L_50)
.L_50:
        /*0ac8*/ 	.word	0x00000100
        /*0acc*/ 	.word	0x00000001
        /*0ad0*/ 	.word	0x00000001


	//----- nvinfo : EIATTR_CRS_STACK_SIZE
	.align		4
.L_51:
        /*0ad4*/ 	.byte	0x04, 0x1e
        /*0ad6*/ 	.short	(.L_53 - .L_52)
.L_52:
        /*0ad8*/ 	.word	0x00000000


	//----- nvinfo : EIATTR_CBANK_PARAM_SIZE
	.align		4
.L_53:
        /*0adc*/ 	.byte	0x03, 0x19
        /*0ade*/ 	.short	0x0800


	//----- nvinfo : EIATTR_PARAM_CBANK
	.align		4
        /*0ae0*/ 	.byte	0x04, 0x0a
        /*0ae2*/ 	.short	(.L_55 - .L_54)
	.align		4
.L_54:
        /*0ae4*/ 	.word	index@(.nv.constant0._ZN7cutlass13device_kernelINS_4gemm6kernel13GemmUniversalIN4cute5tupleIJiiiiEEENS1_10collective13CollectiveMmaINS1_35MainloopSm100TmaUmmaWarpSpecializedILi13ELi2ELi4ENS5_IJNS4_1CILi2EEESB_NSA_ILi1EEEEEEEENS5_IJNSA_ILi64EEESF_SF_EEENS_6half_tENS5_IJlSC_lEEESH_SI_NS4_8TiledMMAINS4_8MMA_AtomIJNS4_20SM100_MMA_F16BF16_SSISH_SH_fLi64ELi64ELNS4_4UMMA5MajorE0ELSN_0ELNSM_7ScaleInE0ELSO_0EEEEEENS4_6LayoutINS5_IJSC_SC_SC_EEENS5_IJNSA_ILi0EEEST_ST_EEEEENS5_IJNS4_10UnderscoreESW_SW_EEEEENS4_23SM90_TMA_LOAD_MULTICASTENS4_14ComposedLayoutINS4_7SwizzleILi3ELi4ELi3EEENS4_18smem_ptr_flag_bitsILi16EEENSR_INS5_IJNSA_ILi8EEESF_EEENS5_IJSF_SC_EEEEEEEvNS4_8identityESZ_S19_vS1A_EENS_8epilogue10collective18CollectiveEpilogueINS1C_23Sm100TmaWarpSpecializedILi3ELi2ELi16ELb1ELb0EEEJSG_NS5_IJNSR_ISF_SC_EENSR_INSA_ILi32EEESC_EEEEESH_SI_SH_SI_NS1C_6fusion15FusionCallbacksIS1G_NS1L_17LinearCombinationISH_fSH_fLNS_15FloatRoundStyleE2EEESG_S1K_JEEENS4_5SM1004TMEM4LOAD26SM100_TMEM_LOAD_16dp256b4xENS4_13SM90_TMA_LOADENS10_INS11_ILi2ELi4ELi3EEES14_NSR_INS5_IJS15_S1I_EEENS5_IJS1I_SC_EEEEEEENS4_17SM75_U32x4_LDSM_NENS4_14SM90_TMA_STOREES20_NS4_17SM90_U32x4_STSM_NENS4_39AutoVectorizingCopyWithAssumedAlignmentILi128EEEEEEvvEEEEvNT_6ParamsE)
        /*0ae8*/ 	.short	0x0380
        /*0aea*/ 	.short	0x0800


	//----- nvinfo : EIATTR_SW_WAR
	.align		4
.L_55:
        /*0aec*/ 	.byte	0x04, 0x36
        /*0aee*/ 	.short	(.L_57 - .L_56)
.L_56:
        /*0af0*/ 	.word	0x00000008
.L_57:


//--------------------- .nv.callgraph             --------------------------
	.section	.nv.callgraph,"",@"SHT_CUDA_CALLGRAPH"
	.align	4
	.sectionentsize	8
	.align		4
        /*0000*/ 	.word	0x00000000
	.align		4
        /*0004*/ 	.word	0xffffffff
	.align		4
        /*0008*/ 	.word	index@(_ZN7cutlass13device_kernelINS_4gemm6kernel13GemmUniversalIN4cute5tupleIJiiiiEEENS1_10collective13CollectiveMmaINS1_35MainloopSm100TmaUmmaWarpSpecializedILi13ELi2ELi4ENS5_IJNS4_1CILi2EEESB_NSA_ILi1EEEEEEEENS5_IJNSA_ILi64EEESF_SF_EEENS_6half_tENS5_IJlSC_lEEESH_SI_NS4_8TiledMMAINS4_8MMA_AtomIJNS4_20SM100_MMA_F16BF16_SSISH_SH_fLi64ELi64ELNS4_4UMMA5MajorE0ELSN_0ELNSM_7ScaleInE0ELSO_0EEEEEENS4_6LayoutINS5_IJSC_SC_SC_EEENS5_IJNSA_ILi0EEEST_ST_EEEEENS5_IJNS4_10UnderscoreESW_SW_EEEEENS4_23SM90_TMA_LOAD_MULTICASTENS4_14ComposedLayoutINS4_7SwizzleILi3ELi4ELi3EEENS4_18smem_ptr_flag_bitsILi16EEENSR_INS5_IJNSA_ILi8EEESF_EEENS5_IJSF_SC_EEEEEEEvNS4_8identityESZ_S19_vS1A_EENS_8epilogue10collective18CollectiveEpilogueINS1C_23Sm100TmaWarpSpecializedILi3ELi2ELi16ELb1ELb0EEEJSG_NS5_IJNSR_ISF_SC_EENSR_INSA_ILi32EEESC_EEEEESH_SI_SH_SI_NS1C_6fusion15FusionCallbacksIS1G_NS1L_17LinearCombinationISH_fSH_fLNS_15FloatRoundStyleE2EEESG_S1K_JEEENS4_5SM1004TMEM4LOAD26SM100_TMEM_LOAD_16dp256b4xENS4_13SM90_TMA_LOADENS10_INS11_ILi2ELi4ELi3EEES14_NSR_INS5_IJS15_S1I_EEENS5_IJS1I_SC_EEEEEEENS4_17SM75_U32x4_LDSM_NENS4_14SM90_TMA_STOREES20_NS4_17SM90_U32x4_STSM_NENS4_39AutoVectorizingCopyWithAssumedAlignmentILi128EEEEEEvvEEEEvNT_6ParamsE)
	.align		4
        /*000c*/ 	.word	index@(__assertfail)
	.align		4
        /*0010*/ 	.word	0x00000000
	.align		4
        /*0014*/ 	.word	0xfffffffe
	.align		4
        /*0018*/ 	.word	0x00000000
	.align		4
        /*001c*/ 	.word	0xfffffffd
	.align		4
        /*0020*/ 	.word	0x00000000
	.align		4
        /*0024*/ 	.word	0xfffffffc


//--------------------- .nv.constant4             --------------------------
	.section	.nv.constant4,"a",@progbits
	.align	8
	.align		8
.nv.constant4:
        /*0000*/ 	.dword	__assertfail
	.align		8
        /*0008*/ 	.dword	__unnamed_1
	.align		8
        /*0010*/ 	.dword	__unnamed_2
	.align		8
        /*0018*/ 	.dword	_ZN40_INTERNAL_4d22ba9f_4_k_cu_ab682d71_277214cuda3std3__45__cpo5beginE
	.align		8
        /*0020*/ 	.dword	_ZN40_INTERNAL_4d22ba9f_4_k_cu_ab682d71_277214cuda3std3__45__cpo3endE
	.align		8
        /*0028*/ 	.dword	_ZN40_INTERNAL_4d22ba9f_4_k_cu_ab682d71_277214cuda3std3__45__cpo6cbeginE
	.align		8
        /*0030*/ 	.dword	_ZN40_INTERNAL_4d22ba9f_4_k_cu_ab682d71_277214cuda3std3__45__cpo4cendE
	.align		8
        /*0038*/ 	.dword	_ZN40_INTERNAL_4d22ba9f_4_k_cu_ab682d71_277214cuda3std3__442_GLOBAL__N__4d22ba9f_4_k_cu_ab682d71_277216ignoreE
	.align		8
        /*0040*/ 	.dword	_ZN40_INTERNAL_4d22ba9f_4_k_cu_ab682d71_277214cuda3std3__419piecewise_constructE
	.align		8
        /*0048*/ 	.dword	_ZN40_INTERNAL_4d22ba9f_4_k_cu_ab682d71_277214cuda3std3__48in_placeE
	.align		8
        /*0050*/ 	.dword	_ZN40_INTERNAL_4d22ba9f_4_k_cu_ab682d71_277214cuda3std6ranges3__45__cpo4swapE
	.align		8
        /*0058*/ 	.dword	_ZN40_INTERNAL_4d22ba9f_4_k_cu_ab682d71_277214cuda3std6ranges3__45__cpo9iter_moveE
	.align		8
        /*0060*/ 	.dword	_ZN40_INTERNAL_4d22ba9f_4_k_cu_ab682d71_277214cute7productE
	.align		8
        /*0068*/ 	.dword	_ZN40_INTERNAL_4d22ba9f_4_k_cu_ab682d71_277214cute1_E
	.align		8
        /*0070*/ 	.dword	$str$25
	.align		8
        /*0078*/ 	.dword	$str$26
	.align		8
        /*0080*/ 	.dword	$str$27
	.align		8
        /*0088*/ 	.dword	$str$28


//--------------------- .text._ZN7cutlass13device_kernelINS_4gemm6kernel13GemmUniversalIN4cute5tupleIJiiiiEEENS1_10collective13CollectiveMmaINS1_35MainloopSm100TmaUmmaWarpSpecializedILi13ELi2ELi4ENS5_IJNS4_1CILi2EEESB_NSA_ILi1EEEEEEEENS5_IJNSA_ILi64EEESF_SF_EEENS_6half_tENS5_IJlSC_lEEESH_SI_NS4_8TiledMMAINS4_8MMA_AtomIJNS4_20SM100_MMA_F16BF16_SSISH_SH_fLi64ELi64ELNS4_4UMMA5MajorE0ELSN_0ELNSM_7ScaleInE0ELSO_0EEEEEENS4_6LayoutINS5_IJSC_SC_SC_EEENS5_IJNSA_ILi0EEEST_ST_EEEEENS5_IJNS4_10UnderscoreESW_SW_EEEEENS4_23SM90_TMA_LOAD_MULTICASTENS4_14ComposedLayoutINS4_7SwizzleILi3ELi4ELi3EEENS4_18smem_ptr_flag_bitsILi16EEENSR_INS5_IJNSA_ILi8EEESF_EEENS5_IJSF_SC_EEEEEEEvNS4_8identityESZ_S19_vS1A_EENS_8epilogue10collective18CollectiveEpilogueINS1C_23Sm100TmaWarpSpecializedILi3ELi2ELi16ELb1ELb0EEEJSG_NS5_IJNSR_ISF_SC_EENSR_INSA_ILi32EEESC_EEEEESH_SI_SH_SI_NS1C_6fusion15FusionCallbacksIS1G_NS1L_17LinearCombinationISH_fSH_fLNS_15FloatRoundStyleE2EEESG_S1K_JEEENS4_5SM1004TMEM4LOAD26SM100_TMEM_LOAD_16dp256b4xENS4_13SM90_TMA_LOADENS10_INS11_ILi2ELi4ELi3EEES14_NSR_INS5_IJS15_S1I_EEENS5_IJS1I_SC_EEEEEEENS4_17SM75_U32x4_LDSM_NENS4_14SM90_TMA_STOREES20_NS4_17SM90_U32x4_STSM_NENS4_39AutoVectorizingCopyWithAssumedAlignmentILi128EEEEEEvvEEEEvNT_6ParamsE --------------------------
	.section	.text._ZN7cutlass13device_kernelINS_4gemm6kernel13GemmUniversalIN4cute5tupleIJiiiiEEENS1_10collective13CollectiveMmaINS1_35MainloopSm100TmaUmmaWarpSpecializedILi13ELi2ELi4ENS5_IJNS4_1CILi2EEESB_NSA_ILi1EEEEEEEENS5_IJNSA_ILi64EEESF_SF_EEENS_6half_tENS5_IJlSC_lEEESH_SI_NS4_8TiledMMAINS4_8MMA_AtomIJNS4_20SM100_MMA_F16BF16_SSISH_SH_fLi64ELi64ELNS4_4UMMA5MajorE0ELSN_0ELNSM_7ScaleInE0ELSO_0EEEEEENS4_6LayoutINS5_IJSC_SC_SC_EEENS5_IJNSA_ILi0EEEST_ST_EEEEENS5_IJNS4_10UnderscoreESW_SW_EEEEENS4_23SM90_TMA_LOAD_MULTICASTENS4_14ComposedLayoutINS4_7SwizzleILi3ELi4ELi3EEENS4_18smem_ptr_flag_bitsILi16EEENSR_INS5_IJNSA_ILi8EEESF_EEENS5_IJSF_SC_EEEEEEEvNS4_8identityESZ_S19_vS1A_EENS_8epilogue10collective18CollectiveEpilogueINS1C_23Sm100TmaWarpSpecializedILi3ELi2ELi16ELb1ELb0EEEJSG_NS5_IJNSR_ISF_SC_EENSR_INSA_ILi32EEESC_EEEEESH_SI_SH_SI_NS1C_6fusion15FusionCallbacksIS1G_NS1L_17LinearCombinationISH_fSH_fLNS_15FloatRoundStyleE2EEESG_S1K_JEEENS4_5SM1004TMEM4LOAD26SM100_TMEM_LOAD_16dp256b4xENS4_13SM90_TMA_LOADENS10_INS11_ILi2ELi4ELi3EEES14_NSR_INS5_IJS15_S1I_EEENS5_IJS1I_SC_EEEEEEENS4_17SM75_U32x4_LDSM_NENS4_14SM90_TMA_STOREES20_NS4_17SM90_U32x4_STSM_NENS4_39AutoVectorizingCopyWithAssumedAlignmentILi128EEEEEEvvEEEEvNT_6ParamsE,"ax",@progbits
	.align	128
.text._ZN7cutlass13device_kernelINS_4gemm6kernel13GemmUniversalIN4cute5tupleIJiiiiEEENS1_10collective13CollectiveMmaINS1_35MainloopSm100TmaUmmaWarpSpecializedILi13ELi2ELi4ENS5_IJNS4_1CILi2EEESB_NSA_ILi1EEEEEEEENS5_IJNSA_ILi64EEESF_SF_EEENS_6half_tENS5_IJlSC_lEEESH_SI_NS4_8TiledMMAINS4_8MMA_AtomIJNS4_20SM100_MMA_F16BF16_SSISH_SH_fLi64ELi64ELNS4_4UMMA5MajorE0ELSN_0ELNSM_7ScaleInE0ELSO_0EEEEEENS4_6LayoutINS5_IJSC_SC_SC_EEENS5_IJNSA_ILi0EEEST_ST_EEEEENS5_IJNS4_10UnderscoreESW_SW_EEEEENS4_23SM90_TMA_LOAD_MULTICASTENS4_14ComposedLayoutINS4_7SwizzleILi3ELi4ELi3EEENS4_18smem_ptr_flag_bitsILi16EEENSR_INS5_IJNSA_ILi8EEESF_EEENS5_IJSF_SC_EEEEEEEvNS4_8identityESZ_S19_vS1A_EENS_8epilogue10collective18CollectiveEpilogueINS1C_23Sm100TmaWarpSpecializedILi3ELi2ELi16ELb1ELb0EEEJSG_NS5_IJNSR_ISF_SC_EENSR_INSA_ILi32EEESC_EEEEESH_SI_SH_SI_NS1C_6fusion15FusionCallbacksIS1G_NS1L_17LinearCombinationISH_fSH_fLNS_15FloatRoundStyleE2EEESG_S1K_JEEENS4_5SM1004TMEM4LOAD26SM100_TMEM_LOAD_16dp256b4xENS4_13SM90_TMA_LOADENS10_INS11_ILi2ELi4ELi3EEES14_NSR_INS5_IJS15_S1I_EEENS5_IJS1I_SC_EEEEEEENS4_17SM75_U32x4_LDSM_NENS4_14SM90_TMA_STOREES20_NS4_17SM90_U32x4_STSM_NENS4_39AutoVectorizingCopyWithAssumedAlignmentILi128EEEEEEvvEEEEvNT_6ParamsE:
        .type           _ZN7cutlass13device_kernelINS_4gemm6kernel13GemmUniversalIN4cute5tupleIJiiiiEEENS1_10collective13CollectiveMmaINS1_35MainloopSm100TmaUmmaWarpSpecializedILi13ELi2ELi4ENS5_IJNS4_1CILi2EEESB_NSA_ILi1EEEEEEEENS5_IJNSA_ILi64EEESF_SF_EEENS_6half_tENS5_IJlSC_lEEESH_SI_NS4_8TiledMMAINS4_8MMA_AtomIJNS4_20SM100_MMA_F16BF16_SSISH_SH_fLi64ELi64ELNS4_4UMMA5MajorE0ELSN_0ELNSM_7ScaleInE0ELSO_0EEEEEENS4_6LayoutINS5_IJSC_SC_SC_EEENS5_IJNSA_ILi0EEEST_ST_EEEEENS5_IJNS4_10UnderscoreESW_SW_EEEEENS4_23SM90_TMA_LOAD_MULTICASTENS4_14ComposedLayoutINS4_7SwizzleILi3ELi4ELi3EEENS4_18smem_ptr_flag_bitsILi16EEENSR_INS5_IJNSA_ILi8EEESF_EEENS5_IJSF_SC_EEEEEEEvNS4_8identityESZ_S19_vS1A_EENS_8epilogue10collective18CollectiveEpilogueINS1C_23Sm100TmaWarpSpecializedILi3ELi2ELi16ELb1ELb0EEEJSG_NS5_IJNSR_ISF_SC_EENSR_INSA_ILi32EEESC_EEEEESH_SI_SH_SI_NS1C_6fusion15FusionCallbacksIS1G_NS1L_17LinearCombinationISH_fSH_fLNS_15FloatRoundStyleE2EEESG_S1K_JEEENS4_5SM1004TMEM4LOAD26SM100_TMEM_LOAD_16dp256b4xENS4_13SM90_TMA_LOADENS10_INS11_ILi2ELi4ELi3EEES14_NSR_INS5_IJS15_S1I_EEENS5_IJS1I_SC_EEEEEEENS4_17SM75_U32x4_LDSM_NENS4_14SM90_TMA_STOREES20_NS4_17SM90_U32x4_STSM_NENS4_39AutoVectorizingCopyWithAssumedAlignmentILi128EEEEEEvvEEEEvNT_6ParamsE,@function
        .size           _ZN7cutlass13device_kernelINS_4gemm6kernel13GemmUniversalIN4cute5tupleIJiiiiEEENS1_10collective13CollectiveMmaINS1_35MainloopSm100TmaUmmaWarpSpecializedILi13ELi2ELi4ENS5_IJNS4_1CILi2EEESB_NSA_ILi1EEEEEEEENS5_IJNSA_ILi64EEESF_SF_EEENS_6half_tENS5_IJlSC_lEEESH_SI_NS4_8TiledMMAINS4_8MMA_AtomIJNS4_20SM100_MMA_F16BF16_SSISH_SH_fLi64ELi64ELNS4_4UMMA5MajorE0ELSN_0ELNSM_7ScaleInE0ELSO_0EEEEEENS4_6LayoutINS5_IJSC_SC_SC_EEENS5_IJNSA_ILi0EEEST_ST_EEEEENS5_IJNS4_10UnderscoreESW_SW_EEEEENS4_23SM90_TMA_LOAD_MULTICASTENS4_14ComposedLayoutINS4_7SwizzleILi3ELi4ELi3EEENS4_18smem_ptr_flag_bitsILi16EEENSR_INS5_IJNSA_ILi8EEESF_EEENS5_IJSF_SC_EEEEEEEvNS4_8identityESZ_S19_vS1A_EENS_8epilogue10collective18CollectiveEpilogueINS1C_23Sm100TmaWarpSpecializedILi3ELi2ELi16ELb1ELb0EEEJSG_NS5_IJNSR_ISF_SC_EENSR_INSA_ILi32EEESC_EEEEESH_SI_SH_SI_NS1C_6fusion15FusionCallbacksIS1G_NS1L_17LinearCombinationISH_fSH_fLNS_15FloatRoundStyleE2EEESG_S1K_JEEENS4_5SM1004TMEM4LOAD26SM100_TMEM_LOAD_16dp256b4xENS4_13SM90_TMA_LOADENS10_INS11_ILi2ELi4ELi3EEES14_NSR_INS5_IJS15_S1I_EEENS5_IJS1I_SC_EEEEEEENS4_17SM75_U32x4_LDSM_NENS4_14SM90_TMA_STOREES20_NS4_17SM90_U32x4_STSM_NENS4_39AutoVectorizingCopyWithAssumedAlignmentILi128EEEEEEvvEEEEvNT_6ParamsE,(.L_x_189 - _ZN7cutlass13device_kernelINS_4gemm6kernel13GemmUniversalIN4cute5tupleIJiiiiEEENS1_10collective13CollectiveMmaINS1_35MainloopSm100TmaUmmaWarpSpecializedILi13ELi2ELi4ENS5_IJNS4_1CILi2EEESB_NSA_ILi1EEEEEEEENS5_IJNSA_ILi64EEESF_SF_EEENS_6half_tENS5_IJlSC_lEEESH_SI_NS4_8TiledMMAINS4_8MMA_AtomIJNS4_20SM100_MMA_F16BF16_SSISH_SH_fLi64ELi64ELNS4_4UMMA5MajorE0ELSN_0ELNSM_7ScaleInE0ELSO_0EEEEEENS4_6LayoutINS5_IJSC_SC_SC_EEENS5_IJNSA_ILi0EEEST_ST_EEEEENS5_IJNS4_10UnderscoreESW_SW_EEEEENS4_23SM90_TMA_LOAD_MULTICASTENS4_14ComposedLayoutINS4_7SwizzleILi3ELi4ELi3EEENS4_18smem_ptr_flag_bitsILi16EEENSR_INS5_IJNSA_ILi8EEESF_EEENS5_IJSF_SC_EEEEEEEvNS4_8identityESZ_S19_vS1A_EENS_8epilogue10collective18CollectiveEpilogueINS1C_23Sm100TmaWarpSpecializedILi3ELi2ELi16ELb1ELb0EEEJSG_NS5_IJNSR_ISF_SC_EENSR_INSA_ILi32EEESC_EEEEESH_SI_SH_SI_NS1C_6fusion15FusionCallbacksIS1G_NS1L_17LinearCombinationISH_fSH_fLNS_15FloatRoundStyleE2EEESG_S1K_JEEENS4_5SM1004TMEM4LOAD26SM100_TMEM_LOAD_16dp256b4xENS4_13SM90_TMA_LOADENS10_INS11_ILi2ELi4ELi3EEES14_NSR_INS5_IJS15_S1I_EEENS5_IJS1I_SC_EEEEEEENS4_17SM75_U32x4_LDSM_NENS4_14SM90_TMA_STOREES20_NS4_17SM90_U32x4_STSM_NENS4_39AutoVectorizingCopyWithAssumedAlignmentILi128EEEEEEvvEEEEvNT_6ParamsE)
        .other          _ZN7cutlass13device_kernelINS_4gemm6kernel13GemmUniversalIN4cute5tupleIJiiiiEEENS1_10collective13CollectiveMmaINS1_35MainloopSm100TmaUmmaWarpSpecializedILi13ELi2ELi4ENS5_IJNS4_1CILi2EEESB_NSA_ILi1EEEEEEEENS5_IJNSA_ILi64EEESF_SF_EEENS_6half_tENS5_IJlSC_lEEESH_SI_NS4_8TiledMMAINS4_8MMA_AtomIJNS4_20SM100_MMA_F16BF16_SSISH_SH_fLi64ELi64ELNS4_4UMMA5MajorE0ELSN_0ELNSM_7ScaleInE0ELSO_0EEEEEENS4_6LayoutINS5_IJSC_SC_SC_EEENS5_IJNSA_ILi0EEEST_ST_EEEEENS5_IJNS4_10UnderscoreESW_SW_EEEEENS4_23SM90_TMA_LOAD_MULTICASTENS4_14ComposedLayoutINS4_7SwizzleILi3ELi4ELi3EEENS4_18smem_ptr_flag_bitsILi16EEENSR_INS5_IJNSA_ILi8EEESF_EEENS5_IJSF_SC_EEEEEEEvNS4_8identityESZ_S19_vS1A_EENS_8epilogue10collective18CollectiveEpilogueINS1C_23Sm100TmaWarpSpecializedILi3ELi2ELi16ELb1ELb0EEEJSG_NS5_IJNSR_ISF_SC_EENSR_INSA_ILi32EEESC_EEEEESH_SI_SH_SI_NS1C_6fusion15FusionCallbacksIS1G_NS1L_17LinearCombinationISH_fSH_fLNS_15FloatRoundStyleE2EEESG_S1K_JEEENS4_5SM1004TMEM4LOAD26SM100_TMEM_LOAD_16dp256b4xENS4_13SM90_TMA_LOADENS10_INS11_ILi2ELi4ELi3EEES14_NSR_INS5_IJS15_S1I_EEENS5_IJS1I_SC_EEEEEEENS4_17SM75_U32x4_LDSM_NENS4_14SM90_TMA_STOREES20_NS4_17SM90_U32x4_STSM_NENS4_39AutoVectorizingCopyWithAssumedAlignmentILi128EEEEEEvvEEEEvNT_6ParamsE,@"STO_CUDA_ENTRY STV_DEFAULT"
_ZN7cutlass13device_kernelINS_4gemm6kernel13GemmUniversalIN4cute5tupleIJiiiiEEENS1_10collective13CollectiveMmaINS1_35MainloopSm100TmaUmmaWarpSpecializedILi13ELi2ELi4ENS5_IJNS4_1CILi2EEESB_NSA_ILi1EEEEEEEENS5_IJNSA_ILi64EEESF_SF_EEENS_6half_tENS5_IJlSC_lEEESH_SI_NS4_8TiledMMAINS4_8MMA_AtomIJNS4_20SM100_MMA_F16BF16_SSISH_SH_fLi64ELi64ELNS4_4UMMA5MajorE0ELSN_0ELNSM_7ScaleInE0ELSO_0EEEEEENS4_6LayoutINS5_IJSC_SC_SC_EEENS5_IJNSA_ILi0EEEST_ST_EEEEENS5_IJNS4_10UnderscoreESW_SW_EEEEENS4_23SM90_TMA_LOAD_MULTICASTENS4_14ComposedLayoutINS4_7SwizzleILi3ELi4ELi3EEENS4_18smem_ptr_flag_bitsILi16EEENSR_INS5_IJNSA_ILi8EEESF_EEENS5_IJSF_SC_EEEEEEEvNS4_8identityESZ_S19_vS1A_EENS_8epilogue10collective18CollectiveEpilogueINS1C_23Sm100TmaWarpSpecializedILi3ELi2ELi16ELb1ELb0EEEJSG_NS5_IJNSR_ISF_SC_EENSR_INSA_ILi32EEESC_EEEEESH_SI_SH_SI_NS1C_6fusion15FusionCallbacksIS1G_NS1L_17LinearCombinationISH_fSH_fLNS_15FloatRoundStyleE2EEESG_S1K_JEEENS4_5SM1004TMEM4LOAD26SM100_TMEM_LOAD_16dp256b4xENS4_13SM90_TMA_LOADENS10_INS11_ILi2ELi4ELi3EEES14_NSR_INS5_IJS15_S1I_EEENS5_IJS1I_SC_EEEEEEENS4_17SM75_U32x4_LDSM_NENS4_14SM90_TMA_STOREES20_NS4_17SM90_U32x4_STSM_NENS4_39AutoVectorizingCopyWithAssumedAlignmentILi128EEEEEEvvEEEEvNT_6ParamsE:
[----:B------:R-:W1:Y:S01]  /*0000*/  LDC R1, c[0x0][0x37c] ;  /* 0x0000df00ff017b82 */ /* 0x000e620000000800 */
[----:B------:R-:W2:Y:S01]  /*0010*/  S2R R55, SR_TID.X ;  /* 0x0000000000377919 */ /* 0x000ea20000002100 */
[----:B------:R-:W3:Y:S01]  /*0020*/  LDCU.64 UR8, c[0x0][0x890] ;  /* 0x00011200ff0877ac */ /* 0x000ee20008000a00 */
[----:B------:R-:W-:Y:S02]  /*0030*/  PRMT R45, RZ, 0x7610, R45 ;  /* 0x00007610ff2d7816 */ /* 0x000fe4000000002d */
[----:B------:R-:W-:Y:S01]  /*0040*/  ELECT P3, URZ, PT ;  /* 0x0000000000ff782f */ /* 0x000fe20003860000 */
[----:B---3--:R-:W-:-:S04]  /*0050*/  UISETP.NE.U32.AND UP0, UPT, UR8, URZ, UPT ;  /* 0x000000ff0800728c */ /* 0x008fc8000bf05070 */
[----:B------:R-:W-:Y:S01]  /*0060*/  UISETP.NE.AND.EX UP0, UPT, UR9, URZ, UPT, UP0 ;  /* 0x000000ff0900728c */ /* 0x000fe2000bf05300 */
[----:B--2---:R-:W-:-:S05]  /*0070*/  SHF.R.U32.HI R46, RZ, 0x5, R55 ;  /* 0x00000005ff2e7819 */ /* 0x004fca0000011637 */
[----:B------:R-:W2:Y:S02]  /*0080*/  SHFL.IDX PT, R0, R46, RZ, 0x1f ;  /* 0x00001fff2e007589 */ /* 0x000ea400000e0000 */
[----:B--2---:R-:W-:Y:S01]  /*0090*/  R2UR UR22, R0 ;  /* 0x00000000001672ca */ /* 0x004fe200000e0000 */
[----:B-1----:R-:W-:-:S14]  /*00a0*/  BRA.U UP0, `(.L_x_0) ;  /* 0x0000000100307547 */ /* 0x002fdc000b800000 */
[----:B------:R-:W1:Y:S02]  /*00b0*/  LDCU.64 UR4, c[0x0][0x888] ;  /* 0x00011100ff0477ac */ /* 0x000e640008000a00 */
[----:B-1----:R-:W-:-:S04]  /*00c0*/  UISETP.NE.U32.AND UP0, UPT, UR4, URZ, UPT ;  /* 0x000000ff0400728c */ /* 0x002fc8000bf05070 */
[----:B------:R-:W-:-:S09]  /*00d0*/  UISETP.NE.AND.EX UP0, UPT, UR5, URZ, UPT, UP0 ;  /* 0x000000ff0500728c */ /* 0x000fd2000bf05300 */
[----:B------:R-:W-:Y:S05]  /*00e0*/  BRA.U !UP0, `(.L_x_1) ;  /* 0x0000000108147547 */ /* 0x000fea000b800000 */
[----:B------:R-:W1:Y:S01]  /*00f0*/  LDC.64 R26, c[0x0][0x888] ;  /* 0x00022200ff1a7b82 */ /* 0x000e620000000a00 */
[----:B------:R-:W1:Y:S02]  /*0100*/  LDCU.64 UR4, c[0x0][0x358] ;  /* 0x00006b00ff0477ac */ /* 0x000e640008000a00 */
[----:B-1----:R1:W5:Y:S01]  /*0110*/  LDG.E R26, desc[UR4][R26.64] ;  /* 0x000000041a1a7981 */ /* 0x002362000c1e1900 */
[----:B------:R-:W-:Y:S01]  /*0120*/  HFMA2 R45, -RZ, RZ, 0, 5.9604644775390625e-08 ;  /* 0x00000001ff2d7431 */ /* 0x000fe200000001ff */
[----:B------:R-:W-:Y:S05]  /*0130*/  BRA `(.L_x_0) ;  /* 0x00000000000c7947 */ /* 0x000fea0003800000 */
.L_x_1:
[----:B------:R-:W1:Y:S01]  /*0140*/  LDCU UR4, c[0x0][0x880] ;  /* 0x00011000ff0477ac */ /* 0x000e620008000800 */
[----:B------:R-:W-:Y:S01]  /*0150*/  HFMA2 R45, -RZ, RZ, 0, 5.9604644775390625e-08 ;  /* 0x00000001ff2d7431 */ /* 0x000fe200000001ff */
[----:B-1----:R-:W-:-:S07]  /*0160*/  MOV R26, UR4 ;  /* 0x00000004001a7c02 */ /* 0x002fce0008000f00 */
.L_x_0:
[----:B------:R-:W2:Y:S02]  /*0170*/  LDCU.64 UR4, c[0x0][0x8b0] ;  /* 0x00011600ff0477ac */ /* 0x000ea40008000a00 */
[----:B--2---:R-:W-:-:S04]  /*0180*/  UISETP.NE.U32.AND UP0, UPT, UR4, URZ, UPT ;  /* 0x000000ff0400728c */ /* 0x004fc8000bf05070 */
[----:B------:R-:W-:-:S09]  /*0190*/  UISETP.NE.AND.EX UP0, UPT, UR5, URZ, UPT, UP0 ;  /* 0x000000ff0500728c */ /* 0x000fd2000bf05300 */
[----:B------:R-:W-:Y:S05]  /*01a0*/  BRA.U UP0, `(.L_x_2) ;  /* 0x0000000100287547 */ /* 0x000fea000b800000 */
[----:B------:R-:W2:Y:S02]  /*01b0*/  LDCU.64 UR4, c[0x0][0x8a8] ;  /* 0x00011500ff0477ac */ /* 0x000ea40008000a00 */
[----:B--2---:R-:W-:-:S04]  /*01c0*/  UISETP.NE.U32.AND UP0, UPT, UR4, URZ, UPT ;  /* 0x000000ff0400728c */ /* 0x004fc8000bf05070 */
[----:B------:R-:W-:-:S09]  /*01d0*/  UISETP.NE.AND.EX UP0, UPT, UR5, URZ, UPT, UP0 ;  /* 0x000000ff0500728c */ /* 0x000fd2000bf05300 */
[----:B------:R-:W-:Y:S05]  /*01e0*/  BRA.U !UP0, `(.L_x_3) ;  /* 0x0000000108107547 */ /* 0x000fea000b800000 */
[----:B------:R-:W2:Y:S01]  /*01f0*/  LDC.64 R24, c[0x0][0x8a8] ;  /* 0x00022a00ff187b82 */ /* 0x000ea20000000a00 */
[----:B------:R-:W2:Y:S02]  /*0200*/  LDCU.64 UR4, c[0x0][0x358] ;  /* 0x00006b00ff0477ac */ /* 0x000ea40008000a00 */
[----:B--2---:R2:W5:Y:S01]  /*0210*/  LDG.E R24, desc[UR4][R24.64] ;  /* 0x0000000418187981 */ /* 0x004562000c1e1900 */
[----:B------:R-:W-:Y:S05]  /*0220*/  BRA `(.L_x_2) ;  /* 0x0000000000087947 */ /* 0x000fea0003800000 */
.L_x_3:
[----:B------:R-:W2:Y:S02]  /*0230*/  LDCU UR4, c[0x0][0x8a0] ;  /* 0x00011400ff0477ac */ /* 0x000ea40008000800 */
[----:B--2---:R-:W-:Y:S02]  /*0240*/  MOV R24, UR4 ;  /* 0x0000000400187c02 */ /* 0x004fe40008000f00 */
.L_x_2:
[----:B------:R-:W-:Y:S01]  /*0250*/  IMAD.U32 R0, RZ, RZ, UR22 ;  /* 0x00000016ff007e24 */ /* 0x000fe2000f8e00ff */
[----:B------:R-:W-:Y:S04]  /*0260*/  BSSY.RECONVERGENT B0, `(.L_x_4) ;  /* 0x000000c000007945 */ /* 0x000fe80003800200 */
[C---:B------:R-:W-:Y:S02]  /*0270*/  ISETP.NE.OR P1, PT, R0.reuse, 0x1, !P3 ;  /* 0x000000010000780c */ /* 0x040fe40005f25670 */
[----:B------:R-:W-:-:S11]  /*0280*/  ISETP.NE.OR P0, PT, R0, 0x3, !P3 ;  /* 0x000000030000780c */ /* 0x000fd60005f05670 */
[----:B------:R-:W-:Y:S05]  /*0290*/  @P1 BRA `(.L_x_5) ;  /* 0x0000000000201947 */ /* 0x000fea0003800000 */
[----:B------:R-:W3:Y:S02]  /*02a0*/  LDCU.64 UR4, c[0x0][0x348] ;  /* 0x00006900ff0477ac */ /* 0x000ee40008000a00 */
[----:B---3--:R-:W-:Y:S02]  /*02b0*/  UIADD3 UR6, UP1, UPT, UR4, 0x80, URZ ;  /* 0x0000008004067890 */ /* 0x008fe4000ff3e0ff */
[----:B------:R-:W-:Y:S02]  /*02c0*/  UIADD3 UR4, UP0, UPT, UR4, 0x180, URZ ;  /* 0x0000018004047890 */ /* 0x000fe4000ff1e0ff */
[----:B------:R-:W-:Y:S02]  /*02d0*/  UIADD3.X UR7, UPT, UPT, URZ, UR5, URZ, UP1, !UPT ;  /* 0x00000005ff077290 */ /* 0x000fe40008ffe4ff */
[----:B------:R-:W-:-:S07]  /*02e0*/  UIADD3.X UR5, UPT, UPT, URZ, UR5, URZ, UP0, !UPT ;  /* 0x00000005ff057290 */ /* 0x000fce00087fe4ff */
[----:B------:R3:W-:Y:S02]  /*02f0*/  UTMACCTL.PF [UR6] ;  /* 0x00000000060079b9 */ /* 0x0007e40008040000 */
[----:B------:R3:W-:Y:S02]  /*0300*/  UTMACCTL.PF [UR4] ;  /* 0x00000000040079b9 */ /* 0x0007e40008040000 */
[----:B---3--:R-:W-:Y:S01]  /*0310*/  NOP ;  /* 0x0000000000007918 */ /* 0x008fe20000000000 */
.L_x_5:
[----:B------:R-:W-:Y:S05]  /*0320*/  BSYNC.RECONVERGENT B0 ;  /* 0x0000000000007941 */ /* 0x000fea0003800200 */
.L_x_4:
[----:B------:R-:W-:Y:S04]  /*0330*/  BSSY.RECONVERGENT B0, `(.L_x_6) ;  /* 0x000000a000007945 */ /* 0x000fe80003800200 */
        /* <DEDUP_REMOVED lines=9> */
.L_x_7:
[----:B------:R-:W-:Y:S05]  /*03d0*/  BSYNC.RECONVERGENT B0 ;  /* 0x0000000000007941 */ /* 0x000fea0003800200 */
.L_x_6:
[----:B------:R-:W3:Y:S01]  /*03e0*/  LDCU.64 UR4, c[0x0][0x888] ;  /* 0x00011100ff0477ac */ /* 0x000ee20008000a00 */
[----:B------:R-:W-:Y:S02]  /*03f0*/  UISETP.EQ.U32.AND UP1, UPT, UR8, URZ, UPT ;  /* 0x000000ff0800728c */ /* 0x000fe4000bf22070 */
[----:B------:R-:W-:Y:S02]  /*0400*/  UPLOP3.LUT UP3, UPT, UPT, UPT, UPT, 0x80, 0x8 ;  /* 0x000000000008789c */ /* 0x000fe40003f6f070 */
[----:B---3--:R-:W-:-:S04]  /*0410*/  UISETP.NE.U32.AND UP0, UPT, UR4, URZ, UPT ;  /* 0x000000ff0400728c */ /* 0x008fc8000bf05070 */
[----:B------:R-:W-:-:S04]  /*0420*/  UISETP.NE.AND.EX UP0, UPT, UR5, URZ, UPT, UP0 ;  /* 0x000000ff0500728c */ /* 0x000fc8000bf05300 */
[----:B------:R-:W-:-:S04]  /*0430*/  UISETP.EQ.OR.EX UP2, UPT, UR9, URZ, !UP0, UP1 ;  /* 0x000000ff0900728c */ /* 0x000fc8000c742710 */
[----:B------:R-:W-:-:S06]  /*0440*/  UP2UR UR4, UPR, URZ, 0x4 ;  /* 0x00000004ff047883 */ /* 0x000fcc0008000000 */
[----:B------:R-:W-:Y:S01]  /*0450*/  MOV R49, UR4 ;  /* 0x0000000400317c02 */ /* 0x000fe20008000f00 */
[----:B------:R-:W-:Y:S06]  /*0460*/  BRA.U !UP2, `(.L_x_8) ;  /* 0x000000010a207547 */ /* 0x000fec000b800000 */
[----:B------:R-:W-:Y:S01]  /*0470*/  UISETP.NE.U32.AND UP1, UPT, UR8, URZ, UPT ;  /* 0x000000ff0800728c */ /* 0x000fe2000bf25070 */
[----:B-----5:R-:W-:Y:S01]  /*0480*/  FSETP.NEU.AND P0, PT, R26, RZ, PT ;  /* 0x000000ff1a00720b */ /* 0x020fe20003f0d000 */
[----:B------:R-:W-:Y:S02]  /*0490*/  USEL UR4, URZ, 0xffffffff, UP0 ;  /* 0xffffffffff047887 */ /* 0x000fe40008000000 */
[----:B------:R-:W-:-:S10]  /*04a0*/  UISETP.NE.AND.EX UP1, UPT, UR9, URZ, UPT, UP1 ;  /* 0x000000ff0900728c */ /* 0x000fd4000bf25310 */
[----:B------:R-:W-:Y:S01]  /*04b0*/  VOTEU.ANY UP0, P0 ;  /* 0x0000000000ff7886 */ /* 0x000fe20000000100 */
[----:B------:R-:W-:-:S04]  /*04c0*/  @!UP1 USEL UR4, URZ, 0xffffffff, UP0 ;  /* 0xffffffffff049887 */ /* 0x000fc80008000000 */
[----:B------:R-:W-:-:S04]  /*04d0*/  ULOP3.LUT UR4, UR4, 0x1, URZ, 0xc0, !UPT ;  /* 0x0000000104047892 */ /* 0x000fc8000f8ec0ff */
[----:B------:R-:W-:-:S11]  /*04e0*/  UISETP.NE.U32.AND UP3, UPT, UR4, 0x1, UPT ;  /* 0x000000010400788c */ /* 0x000fd6000bf65070 */
.L_x_8:
[----:B------:R-:W3:Y:S01]  /*04f0*/  SHFL.IDX PT, R2, R46, RZ, 0x1f ;  /* 0x00001fff2e027589 */ /* 0x000ee200000e0000 */
[----:B------:R-:W-:-:S04]  /*0500*/  UISETP.NE.AND UP0, UPT, UR22, 0x2, UPT ;  /* 0x000000021600788c */ /* 0x000fc8000bf05270 */
[----:B------:R-:W-:Y:S01]  /*0510*/  USEL UR33, URZ, 0x1, UP0 ;  /* 0x00000001ff217887 */ /* 0x000fe20008000000 */
[----:B---3--:R-:W-:-:S13]  /*0520*/  ISETP.NE.AND P0, PT, R2, RZ, PT ;  /* 0x000000ff0200720c */ /* 0x008fda0003f05270 */
[----:B------:R-:W-:Y:S05]  /*0530*/  @P0 BRA `(.L_x_9) ;  /* 0x0000000000ac0947 */ /* 0x000fea0003800000 */
[----:B------:R-:W-:Y:S01]  /*0540*/  ELECT P0, URZ, PT ;  /* 0x0000000000ff782f */ /* 0x000fe20003800000 */
[----:B------:R-:W-:-:S12]  /*0550*/  BSSY.RECONVERGENT B0, `(.L_x_9) ;  /* 0x0000029000007945 */ /* 0x000fd80003800200 */
[----:B------:R-:W-:Y:S05]  /*0560*/  @!P0 BRA `(.L_x_10) ;  /* 0x00000000009c8947 */ /* 0x000fea0003800000 */
[----:B------:R-:W3:Y:S01]  /*0570*/  S2UR UR4, SR_CgaCtaId ;  /* 0x00000000000479c3 */ /* 0x000ee20000008800 */
[----:B------:R-:W-:Y:S01]  /*0580*/  UMOV UR5, 0x400 ;  /* 0x0000040000057882 */ /* 0x000fe20000000000 */
[----:B------:R-:W-:Y:S01]  /*0590*/  UMOV UR8, 0x1 ;  /* 0x0000000100087882 */ /* 0x000fe20000000000 */
[----:B------:R-:W-:Y:S01]  /*05a0*/  UMOV UR6, 0x3 ;  /* 0x0000000300067882 */ /* 0x000fe20000000000 */
[----:B------:R-:W-:-:S04]  /*05b0*/  UIADD3 UR8, UPT, UPT, -UR8, 0x100000, URZ ;  /* 0x0010000008087890 */ /* 0x000fc8000fffe1ff */
[----:B------:R-:W-:Y:S02]  /*05c0*/  USHF.L.U32 UR9, UR8, 0xb, URZ ;  /* 0x0000000b08097899 */ /* 0x000fe400080006ff */
[----:B------:R-:W-:Y:S02]  /*05d0*/  USHF.L.U32 UR8, UR8, 0x1, URZ ;  /* 0x0000000108087899 */ /* 0x000fe400080006ff */
[----:B------:R-:W-:-:S04]  /*05e0*/  UIADD3 UR6, UPT, UPT, -UR6, 0x100000, URZ ;  /* 0x0010000006067890 */ /* 0x000fc8000fffe1ff */
[----:B------:R-:W-:Y:S02]  /*05f0*/  USHF.L.U32 UR7, UR6, 0xb, URZ ;  /* 0x0000000b06077899 */ /* 0x000fe400080006ff */
[----:B------:R-:W-:Y:S02]  /*0600*/  USHF.L.U32 UR6, UR6, 0x1, URZ ;  /* 0x0000000106067899 */ /* 0x000fe400080006ff */
[----:B---3--:R-:W-:Y:S01]  /*0610*/  ULEA UR4, UR4, UR5, 0x18 ;  /* 0x0000000504047291 */ /* 0x008fe2000f8ec0ff */
[----:B------:R-:W3:Y:S11]  /*0620*/  FENCE.VIEW.ASYNC.S ;  /* 0x00000000000073c6 */ /* 0x000ef60000000000 */
[----:B---3--:R3:W4:Y:S01]  /*0630*/  SYNCS.EXCH.64 URZ, [UR4], UR8 ;  /* 0x0000000804ff75b2 */ /* 0x0087220008000100 */
[----:B------:R3:W1:Y:S01]  /*0640*/  SYNCS.EXCH.64 URZ, [UR4+0x68], UR6 ;  /* 0x0000680604ff75b2 */ /* 0x0006620008000100 */
        /* <DEDUP_REMOVED lines=23> */
[----:B------:R3:W1:Y:S02]  /*07c0*/  SYNCS.EXCH.64 URZ, [UR4+0xc8], UR6 ;  /* 0x0000c80604ff75b2 */ /* 0x0006640008000100 */
[----:B---34-:R-:W-:Y:S01]  /*07d0*/  NOP ;  /* 0x0000000000007918 */ /* 0x018fe20000000000 */
.L_x_10:
[----:B------:R-:W-:Y:S05]  /*07e0*/  BSYNC.RECONVERGENT B0 ;  /* 0x0000000000007941 */ /* 0x000fea0003800200 */
.L_x_9:
[----:B------:R-:W3:Y:S01]  /*07f0*/  SHFL.IDX PT, R2, R46, RZ, 0x1f ;  /* 0x00001fff2e027589 */ /* 0x000ee200000e0000 */
[----:B------:R-:W-:Y:S01]  /*0800*/  NOP ;  /* 0x0000000000007918 */ /* 0x000fe20000000000 */
[----:B---3--:R-:W-:-:S13]  /*0810*/  ISETP.NE.AND P0, PT, R2, 0x1, PT ;  /* 0x000000010200780c */ /* 0x008fda0003f05270 */
[----:B------:R-:W-:Y:S05]  /*0820*/  @P0 BRA `(.L_x_11) ;  /* 0x0000000000500947 */ /* 0x000fea0003800000 */
        /* <DEDUP_REMOVED lines=9> */
[----:B------:R-:W-:Y:S01]  /*08c0*/  USHF.L.U32 UR6, UR6, 0x1, URZ ;  /* 0x0000000106067899 */ /* 0x000fe200080006ff */
[----:B------:R-:W-:Y:S01]  /*08d0*/  ELECT P0, URZ, PT ;  /* 0x0000000000ff782f */ /* 0x000fe20003800000 */
[----:B---3--:R-:W-:Y:S01]  /*08e0*/  ULEA UR4, UR4, UR5, 0x18 ;  /* 0x0000000504047291 */ /* 0x008fe2000f8ec0ff */
[----:B------:R-:W3:Y:S11]  /*08f0*/  FENCE.VIEW.ASYNC.S ;  /* 0x00000000000073c6 */ /* 0x000ef60000000000 */
[----:B---3--:R3:W4:Y:S01]  /*0900*/  SYNCS.EXCH.64 URZ, [UR4+0xd0], UR8 ;  /* 0x0000d00804ff75b2 */ /* 0x0087220008000100 */
[----:B------:R3:W1:Y:S01]  /*0910*/  SYNCS.EXCH.64 URZ, [UR4+0xe8], UR6 ;  /* 0x0000e80604ff75b2 */ /* 0x0006620008000100 */
[----:B------:R3:W1:Y:S01]  /*0920*/  SYNCS.EXCH.64 URZ, [UR4+0xd8], UR8 ;  /* 0x0000d80804ff75b2 */ /* 0x0006620008000100 */
[----:B------:R3:W1:Y:S01]  /*0930*/  SYNCS.EXCH.64 URZ, [UR4+0xf0], UR6 ;  /* 0x0000f00604ff75b2 */ /* 0x0006620008000100 */
[----:B------:R3:W1:Y:S01]  /*0940*/  SYNCS.EXCH.64 URZ, [UR4+0xe0], UR8 ;  /* 0x0000e00804ff75b2 */ /* 0x0006620008000100 */
[----:B------:R3:W1:Y:S01]  /*0950*/  SYNCS.EXCH.64 URZ, [UR4+0xf8], UR6 ;  /* 0x0000f80604ff75b2 */ /* 0x0006620008000100 */
[----:B------:R-:W-:Y:S01]  /*0960*/  NOP ;  /* 0x0000000000007918 */ /* 0x000fe20000000000 */
.L_x_11:
[----:B------:R-:W2:Y:S01]  /*0970*/  SHFL.IDX PT, R2, R46, RZ, 0x1f ;  /* 0x00001fff2e027589 */ /* 0x000ea200000e0000 */
[----:B------:R-:W-:Y:S01]  /*0980*/  NOP ;  /* 0x0000000000007918 */ /* 0x000fe20000000000 */
[----:B--2---:R-:W-:-:S13]  /*0990*/  ISETP.NE.AND P0, PT, R2, 0x3, PT ;  /* 0x000000030200780c */ /* 0x004fda0003f05270 */
[----:B------:R-:W-:Y:S05]  /*09a0*/  @P0 BRA `(.L_x_12) ;  /* 0x0000000000300947 */ /* 0x000fea0003800000 */
[----:B---3--:R-:W2:Y:S01]  /*09b0*/  S2UR UR6, SR_CgaCtaId ;  /* 0x00000000000679c3 */ /* 0x008ea20000008800 */
[----:B------:R-:W-:Y:S01]  /*09c0*/  UMOV UR4, 0x400 ;  /* 0x0000040000047882 */ /* 0x000fe20000000000 */
[----:B------:R-:W-:Y:S01]  /*09d0*/  UMOV UR5, 0x20 ;  /* 0x0000002000057882 */ /* 0x000fe20000000000 */
[----:B------:R-:W-:Y:S01]  /*09e0*/  ELECT P0, URZ, PT ;  /* 0x0000000000ff782f */ /* 0x000fe20003800000 */
[----:B--2---:R-:W-:Y:S02]  /*09f0*/  ULEA UR6, UR6, UR4, 0x18 ;  /* 0x0000000406067291 */ /* 0x004fe4000f8ec0ff */
[----:B------:R-:W-:-:S04]  /*0a00*/  UIADD3 UR4, UPT, UPT, -UR5, 0x100000, URZ ;  /* 0x0010000005047890 */ /* 0x000fc8000fffe1ff */
[----:B------:R-:W-:Y:S02]  /*0a10*/  USHF.L.U32 UR5, UR4, 0xb, URZ ;  /* 0x0000000b04057899 */ /* 0x000fe400080006ff */
[----:B------:R-:W-:Y:S01]  /*0a20*/  USHF.L.U32 UR4, UR4, 0x1, URZ ;  /* 0x0000000104047899 */ /* 0x000fe200080006ff */
[----:B------:R-:W2:Y:S11]  /*0a30*/  FENCE.VIEW.ASYNC.S ;  /* 0x00000000000073c6 */ /* 0x000eb60000000000 */
[----:B--2---:R2:W3:Y:S01]  /*0a40*/  SYNCS.EXCH.64 URZ, [UR6+0x100], UR4 ;  /* 0x0001000406ff75b2 */ /* 0x0044e20008000100 */
[----:B------:R2:W1:Y:S01]  /*0a50*/  SYNCS.EXCH.64 URZ, [UR6+0x108], UR4 ;  /* 0x0001080406ff75b2 */ /* 0x0004620008000100 */
[----:B------:R-:W-:Y:S01]  /*0a60*/  NOP ;  /* 0x0000000000007918 */ /* 0x000fe20000000000 */
.L_x_12:
[----:B------:R-:W4:Y:S01]  /*0a70*/  SHFL.IDX PT, R2, R46, RZ, 0x1f ;  /* 0x00001fff2e027589 */ /* 0x000f2200000e0000 */
[----:B------:R-:W-:Y:S01]  /*0a80*/  NOP ;  /* 0x0000000000007918 */ /* 0x000fe20000000000 */
[----:B----4-:R-:W-:-:S13]  /*0a90*/  ISETP.NE.AND P0, PT, R2, 0x4, PT ;  /* 0x000000040200780c */ /* 0x010fda0003f05270 */
[----:B------:R-:W-:Y:S05]  /*0aa0*/  @P0 BRA `(.L_x_13) ;  /* 0x00000000004c0947 */ /* 0x000fea0003800000 */
[----:B--23--:R-:W2:Y:S01]  /*0ab0*/  S2UR UR6, SR_CgaCtaId ;  /* 0x00000000000679c3 */ /* 0x00cea20000008800 */
[----:B------:R-:W-:Y:S01]  /*0ac0*/  UMOV UR4, 0x3a0 ;  /* 0x000003a000047882 */ /* 0x000fe20000000000 */
[----:B------:R-:W-:Y:S01]  /*0ad0*/  UMOV UR5, 0x400 ;  /* 0x0000040000057882 */ /* 0x000fe20000000000 */
[----:B------:R-:W-:Y:S01]  /*0ae0*/  USEL UR4, UR4, 0x320, UP3 ;  /* 0x0000032004047887 */ /* 0x000fe20009800000 */
[----:B------:R-:W-:Y:S01]  /*0af0*/  UMOV UR8, 0x1 ;  /* 0x0000000100087882 */ /* 0x000fe20000000000 */
[----:B------:R-:W-:Y:S01]  /*0b00*/  ELECT P0, URZ, PT ;  /* 0x0000000000ff782f */ /* 0x000fe20003800000 */
[----:B------:R-:W-:-:S04]  /*0b10*/  UIADD3 UR8, UPT, UPT, -UR8, 0x100000, URZ ;  /* 0x0010000008087890 */ /* 0x000fc8000fffe1ff */
[----:B------:R-:W-:Y:S02]  /*0b20*/  USHF.L.U32 UR9, UR8, 0xb, URZ ;  /* 0x0000000b08097899 */ /* 0x000fe400080006ff */
[----:B------:R-:W-:Y:S02]  /*0b30*/  USHF.L.U32 UR8, UR8, 0x1, URZ ;  /* 0x0000000108087899 */ /* 0x000fe400080006ff */
[----:B--2---:R-:W-:Y:S02]  /*0b40*/  ULEA UR6, UR6, UR5, 0x18 ;  /* 0x0000000506067291 */ /* 0x004fe4000f8ec0ff */
[----:B------:R-:W-:-:S04]  /*0b50*/  UIADD3 UR4, UPT, UPT, -UR4, 0x100000, URZ ;  /* 0x0010000004047890 */ /* 0x000fc8000fffe1ff */
[----:B------:R-:W-:Y:S02]  /*0b60*/  USHF.L.U32 UR5, UR4, 0xb, URZ ;  /* 0x0000000b04057899 */ /* 0x000fe400080006ff */
[----:B------:R-:W-:Y:S01]  /*0b70*/  USHF.L.U32 UR4, UR4, 0x1, URZ ;  /* 0x0000000104047899 */ /* 0x000fe200080006ff */
[----:B------:R-:W2:Y:S03]  /*0b80*/  FENCE.VIEW.ASYNC.S ;  /* 0x00000000000073c6 */ /* 0x000ea60000000000 */
[----:B--2---:R4:W2:Y:S08]  /*0b90*/  SYNCS.EXCH.64 URZ, [UR6+0x110], UR8 ;  /* 0x0001100806ff75b2 */ /* 0x0048b00008000100 */
[----:B------:R4:W3:Y:S01]  /*0ba0*/  SYNCS.EXCH.64 URZ, [UR6+0x120], UR4 ;  /* 0x0001200406ff75b2 */ /* 0x0008e20008000100 */
[----:B------:R4:W1:Y:S01]  /*0bb0*/  SYNCS.EXCH.64 URZ, [UR6+0x118], UR8 ;  /* 0x0001180806ff75b2 */ /* 0x0008620008000100 */
[----:B------:R4:W1:Y:S02]  /*0bc0*/  SYNCS.EXCH.64 URZ, [UR6+0x128], UR4 ;  /* 0x0001280406ff75b2 */ /* 0x0008640008000100 */
[----:B----4-:R-:W-:Y:S01]  /*0bd0*/  NOP ;  /* 0x0000000000007918 */ /* 0x010fe20000000000 */
.L_x_13:
[----:B------:R-:W4:Y:S01]  /*0be0*/  SHFL.IDX PT, R2, R46, RZ, 0x1f ;  /* 0x00001fff2e027589 */ /* 0x000f2200000e0000 */
[----:B------:R-:W-:Y:S01]  /*0bf0*/  NOP ;  /* 0x0000000000007918 */ /* 0x000fe20000000000 */
[----:B----4-:R-:W-:-:S13]  /*0c00*/  ISETP.NE.AND P0, PT, R2, 0x5, PT ;  /* 0x000000050200780c */ /* 0x010fda0003f05270 */
[----:B------:R-:W-:Y:S05]  /*0c10*/  @P0 BRA `(.L_x_14) ;  /* 0x0000000000580947 */ /* 0x000fea0003800000 */
[----:B--23--:R-:W2:Y:S01]  /*0c20*/  S2UR UR4, SR_CgaCtaId ;  /* 0x00000000000479c3 */ /* 0x00cea20000008800 */
        /* <DEDUP_REMOVED lines=10> */
[----:B--2---:R-:W-:Y:S01]  /*0cd0*/  ULEA UR4, UR4, UR5, 0x18 ;  /* 0x0000000504047291 */ /* 0x004fe2000f8ec0ff */
[----:B------:R-:W2:Y:S11]  /*0ce0*/  FENCE.VIEW.ASYNC.S ;  /* 0x00000000000073c6 */ /* 0x000eb60000000000 */
[----:B--2---:R4:W2:Y:S01]  /*0cf0*/  SYNCS.EXCH.64 URZ, [UR4+0x130], UR8 ;  /* 0x0001300804ff75b2 */ /* 0x0048a20008000100 */
[----:B------:R4:W3:Y:S01]  /*0d00*/  SYNCS.EXCH.64 URZ, [UR4+0x150], UR6 ;  /* 0x0001500604ff75b2 */ /* 0x0008e20008000100 */
[----:B------:R4:W1:Y:S01]  /*0d10*/  SYNCS.EXCH.64 URZ, [UR4+0x138], UR8 ;  /* 0x0001380804ff75b2 */ /* 0x0008620008000100 */
[----:B------:R4:W1:Y:S01]  /*0d20*/  SYNCS.EXCH.64 URZ, [UR4+0x158], UR6 ;  /* 0x0001580604ff75b2 */ /* 0x0008620008000100 */
[----:B------:R4:W1:Y:S01]  /*0d30*/  SYNCS.EXCH.64 URZ, [UR4+0x140], UR8 ;  /* 0x0001400804ff75b2 */ /* 0x0008620008000100 */
[----:B------:R4:W1:Y:S01]  /*0d40*/  SYNCS.EXCH.64 URZ, [UR4+0x160], UR6 ;  /* 0x0001600604ff75b2 */ /* 0x0008620008000100 */
[----:B------:R4:W1:Y:S01]  /*0d50*/  SYNCS.EXCH.64 URZ, [UR4+0x148], UR8 ;  /* 0x0001480804ff75b2 */ /* 0x0008620008000100 */
[----:B------:R4:W1:Y:S02]  /*0d60*/  SYNCS.EXCH.64 URZ, [UR4+0x168], UR6 ;  /* 0x0001680604ff75b2 */ /* 0x0008640008000100 */
[----:B----4-:R-:W-:Y:S01]  /*0d70*/  NOP ;  /* 0x0000000000007918 */ /* 0x010fe20000000000 */
.L_x_14:
[----:B------:R-:W4:Y:S01]  /*0d80*/  SHFL.IDX PT, R2, R46, RZ, 0x1f ;  /* 0x00001fff2e027589 */ /* 0x000f2200000e0000 */
[----:B------:R-:W1:Y:S01]  /*0d90*/  S2UR UR54, SR_CgaCtaId ;  /* 0x00000000003679c3 */ /* 0x000e620000008800 */
[----:B------:R-:W-:Y:S01]  /*0da0*/  NOP ;  /* 0x0000000000007918 */ /* 0x000fe20000000000 */
[----:B----4-:R-:W-:-:S13]  /*0db0*/  ISETP.NE.AND P0, PT, R2, 0x3, PT ;  /* 0x000000030200780c */ /* 0x010fda0003f05270 */
[----:B-1----:R-:W-:Y:S05]  /*0dc0*/  @P0 BRA `(.L_x_15) ;  /* 0x0000000000340947 */ /* 0x002fea0003800000 */
[----:B--23--:R-:W-:Y:S01]  /*0dd0*/  UMOV UR4, 0x400 ;  /* 0x0000040000047882 */ /* 0x00cfe20000000000 */
[----:B------:R-:W-:Y:S01]  /*0de0*/  UMOV UR6, 0x20 ;  /* 0x0000002000067882 */ /* 0x000fe20000000000 */
[----:B------:R-:W-:Y:S02]  /*0df0*/  ULEA UR4, UR54, UR4, 0x18 ;  /* 0x0000000436047291 */ /* 0x000fe4000f8ec0ff */
[----:B------:R-:W-:-:S04]  /*0e00*/  UIADD3 UR6, UPT, UPT, -UR6, 0x100000, URZ ;  /* 0x0010000006067890 */ /* 0x000fc8000fffe1ff */
[----:B------:R-:W-:Y:S02]  /*0e10*/  USHF.L.U32 UR7, UR6, 0xb, URZ ;  /* 0x0000000b06077899 */ /* 0x000fe400080006ff */
[----:B------:R-:W-:Y:S01]  /*0e20*/  USHF.L.U32 UR6, UR6, 0x1, URZ ;  /* 0x0000000106067899 */ /* 0x000fe200080006ff */
[----:B------:R-:W-:Y:S01]  /*0e30*/  ELECT P0, URZ, PT ;  /* 0x0000000000ff782f */ /* 0x000fe20003800000 */
[----:B------:R-:W1:Y:S10]  /*0e40*/  FENCE.VIEW.ASYNC.S ;  /* 0x00000000000073c6 */ /* 0x000e740000000000 */
[----:B-1----:R1:W4:Y:S01]  /*0e50*/  SYNCS.EXCH.64 URZ, [UR4+0x170], UR6 ;  /* 0x0001700604ff75b2 */ /* 0x0023220008000100 */
[----:B------:R1:W2:Y:S01]  /*0e60*/  SYNCS.EXCH.64 URZ, [UR4+0x180], UR6 ;  /* 0x0001800604ff75b2 */ /* 0x0002a20008000100 */
[----:B------:R1:W3:Y:S01]  /*0e70*/  SYNCS.EXCH.64 URZ, [UR4+0x178], UR6 ;  /* 0x0001780604ff75b2 */ /* 0x0002e20008000100 */
[----:B------:R1:W1:Y:S01]  /*0e80*/  SYNCS.EXCH.64 URZ, [UR4+0x188], UR6 ;  /* 0x0001880604ff75b2 */ /* 0x0002620008000100 */
[----:B------:R-:W-:Y:S01]  /*0e90*/  NOP ;  /* 0x0000000000007918 */ /* 0x000fe20000000000 */
.L_x_15:
[----:B-123--:R-:W1:Y:S01]  /*0ea0*/  LDCU UR4, c[0x0][0x36c] ;  /* 0x00006d80ff0477ac */ /* 0x00ee620008000800 */
[----:B------:R-:W-:Y:S01]  /*0eb0*/  ISETP.NE.OR P3, PT, R0, 0x2, !P3 ;  /* 0x000000020000780c */ /* 0x000fe20005f65670 */
[----:B------:R-:W-:Y:S01]  /*0ec0*/  NOP ;  /* 0x0000000000007918 */ /* 0x000fe20000000000 */
[----:B------:R-:W-:Y:S01]  /*0ed0*/  LOP3.LUT R0, R55, 0x1f, RZ, 0xc0, !PT ;  /* 0x0000001f37007812 */ /* 0x000fe200078ec0ff */
[----:B------:R-:W-:Y:S02]  /*0ee0*/  UISETP.NE.AND UP4, UPT, UR22, URZ, UPT ;  /* 0x000000ff1600728c */ /* 0x000fe4000bf85270 */
[----:B-1----:R-:W-:-:S09]  /*0ef0*/  UISETP.EQ.U32.AND UP5, UPT, UR4, 0x1, UPT ;  /* 0x000000010400788c */ /* 0x002fd2000bfa2070 */
[----:B------:R-:W-:Y:S05]  /*0f00*/  BRA.U !UP5, `(.L_x_16) ;  /* 0x000000010d087547 */ /* 0x000fea000b800000 */
[----:B----4-:R-:W-:Y:S01]  /*0f10*/  UCGABAR_ARV ;  /* 0x00000000000079c7 */ /* 0x010fe20008000000 */
[----:B------:R-:W-:Y:S05]  /*0f20*/  BRA `(.L_x_17) ;  /* 0x0000000000047947 */ /* 0x000fea0003800000 */
.L_x_16:
[----:B----4-:R-:W-:Y:S01]  /*0f30*/  NOP ;  /* 0x0000000000007918 */ /* 0x010fe20000000000 */
.L_x_17:
[----:B------:R-:W1:Y:S01]  /*0f40*/  S2UR UR29, SR_CTAID.X ;  /* 0x00000000001d79c3 */ /* 0x000e620000002500 */
[----:B------:R-:W-:-:S05]  /*0f50*/  CS2R.32 R48, SR_CgaSize ;  /* 0x0000000000307805 */ /* 0x000fca0000008a00 */
[----:B------:R-:W-:-:S05]  /*0f60*/  IMAD R48, R48, -0xa0, RZ ;  /* 0xffffff6030307824 */ /* 0x000fca00078e02ff */
[----:B------:R-:W-:-:S14]  /*0f70*/  R2UR UR5, R48 ;  /* 0x00000000300572ca */ /* 0x000fdc00000e0000 */
[----:B------:R-:W2:Y:S01]  /*0f80*/  LDCU UR5, c[0x0][UR5+0x2b0] ;  /* 0x00005600050577ac */ /* 0x000ea20008000800 */
[----:B------:R-:W-:-:S05]  /*0f90*/  CS2R.32 R48, SR_CgaSize ;  /* 0x0000000000307805 */ /* 0x000fca0000008a00 */
[----:B------:R-:W-:-:S05]  /*0fa0*/  IMAD R48, R48, -0xa0, RZ ;  /* 0xffffff6030307824 */ /* 0x000fca00078e02ff */
[----:B------:R-:W-:-:S14]  /*0fb0*/  R2UR UR4, R48 ;  /* 0x00000000300472ca */ /* 0x000fdc00000e0000 */
[----:B------:R-:W3:Y:S01]  /*0fc0*/  LDCU UR4, c[0x0][UR4+0x2b4] ;  /* 0x00005680040477ac */ /* 0x000ee20008000800 */
[----:B------:R-:W4:Y:S01]  /*0fd0*/  S2UR UR32, SR_CTAID.Y ;  /* 0x00000000002079c3 */ /* 0x000f220000002600 */
[----:B------:R-:W-:-:S05]  /*0fe0*/  CS2R.32 R48, SR_CgaSize ;  /* 0x0000000000307805 */ /* 0x000fca0000008a00 */
[----:B------:R-:W-:-:S05]  /*0ff0*/  IMAD R48, R48, -0xa0, RZ ;  /* 0xffffff6030307824 */ /* 0x000fca00078e02ff */
[----:B------:R-:W-:-:S14]  /*1000*/  R2UR UR7, R48 ;  /* 0x00000000300772ca */ /* 0x000fdc00000e0000 */
[----:B------:R-:W3:Y:S01]  /*1010*/  LDCU UR7, c[0x0][UR7+0x2a0] ;  /* 0x00005400070777ac */ /* 0x000ee20008000800 */
[----:B------:R-:W-:-:S05]  /*1020*/  CS2R.32 R48, SR_CgaSize ;  /* 0x0000000000307805 */ /* 0x000fca0000008a00 */
[----:B------:R-:W-:-:S05]  /*1030*/  IMAD R48, R48, -0xa0, RZ ;  /* 0xffffff6030307824 */ /* 0x000fca00078e02ff */
[----:B------:R-:W-:-:S14]  /*1040*/  R2UR UR8, R48 ;  /* 0x00000000300872ca */ /* 0x000fdc00000e0000 */
[----:B------:R-:W3:Y:S01]  /*1050*/  LDCU UR8, c[0x0][UR8+0x2a4] ;  /* 0x00005480080877ac */ /* 0x000ee20008000800 */
[----:B------:R-:W-:Y:S02]  /*1060*/  ULOP3.LUT UR46, UR54, 0x1, URZ, 0xc0, !UPT ;  /* 0x00000001362e7892 */ /* 0x000fe4000f8ec0ff */
[----:B------:R-:W-:Y:S02]  /*1070*/  USHF.R.U32.HI UR26, URZ, 0x1, UR54 ;  /* 0x00000001ff1a7899 */ /* 0x000fe40008011636 */
[----:B------:R-:W-:Y:S02]  /*1080*/  UISETP.GT.U32.AND UP1, UPT, UR46, 0xffff, UPT ;  /* 0x0000ffff2e00788c */ /* 0x000fe4000bf24070 */
[----:B------:R-:W-:Y:S01]  /*1090*/  USHF.L.U32 UR28, UR54, 0xa, URZ ;  /* 0x0000000a361c7899 */ /* 0x000fe200080006ff */
[----:B-1----:R-:W-:Y:S01]  /*10a0*/  I2FP.F32.U32 R3, UR29 ;  /* 0x0000001d00037c45 */ /* 0x002fe20008201000 */
[----:B------:R-:W1:Y:S04]  /*10b0*/  LDCU UR23, c[0x0][0xb24] ;  /* 0x00016480ff1777ac */ /* 0x000e680008000800 */
[----:B--2---:R-:W-:Y:S01]  /*10c0*/  FMUL R3, R3, UR5 ;  /* 0x0000000503037c20 */ /* 0x004fe20008400000 */
[----:B------:R-:W2:Y:S01]  /*10d0*/  LDCU UR40, c[0x0][0xb24] ;  /* 0x00016480ff2877ac */ /* 0x000ea20008000800 */
[----:B----4-:R-:W-:Y:S01]  /*10e0*/  I2FP.F32.U32 R2, UR32 ;  /* 0x0000002000027c45 */ /* 0x010fe20008201000 */
[----:B------:R-:W4:Y:S03]  /*10f0*/  LDCU UR31, c[0x0][0xb30] ;  /* 0x00016600ff1f77ac */ /* 0x000f260008000800 */
[----:B------:R-:W1:Y:S01]  /*1100*/  F2I.U32.TRUNC.NTZ R3, R3 ;  /* 0x0000000300037305 */ /* 0x000e62000020f000 */
[----:B---3--:R-:W-:Y:S01]  /*1110*/  FMUL R2, R2, UR4 ;  /* 0x0000000402027c20 */ /* 0x008fe20008400000 */
[----:B------:R-:W-:-:S02]  /*1120*/  ULOP3.LUT UR4, UR54, 0x2, URZ, 0xc0, !UPT ;  /* 0x0000000236047892 */ /* 0x000fc4000f8ec0ff */
[----:B------:R-:W-:Y:S02]  /*1130*/  USHF.L.U32 UR27, UR54, 0xb, URZ ;  /* 0x0000000b361b7899 */ /* 0x000fe400080006ff */
[----:B------:R-:W-:Y:S02]  /*1140*/  UISETP.GT.U32.AND UP0, UPT, UR4, 0xffff, UPT ;  /* 0x0000ffff0400788c */ /* 0x000fe4000bf04070 */
[----:B------:R-:W3:Y:S01]  /*1150*/  F2I.U32.TRUNC.NTZ R2, R2 ;  /* 0x0000000200027305 */ /* 0x000ee2000020f000 */
[----:B------:R-:W-:Y:S01]  /*1160*/  UMOV UR35, 0x5 ;  /* 0x0000000500237882 */ /* 0x000fe20000000000 */
[----:B------:R-:W-:Y:S02]  /*1170*/  USEL UR24, UR46, 0xffff, !UP1 ;  /* 0x0000ffff2e187887 */ /* 0x000fe4000c800000 */
[----:B------:R-:W-:Y:S01]  /*1180*/  USEL UR25, UR4, 0xffff, !UP0 ;  /* 0x0000ffff04197887 */ /* 0x000fe2000c000000 */
[----:B-1----:R-:W-:Y:S02]  /*1190*/  R2UR UR5, R3 ;  /* 0x00000000030572ca */ /* 0x002fe400000e0000 */
[----:B---3--:R-:W-:-:S02]  /*11a0*/  R2UR UR6, R2 ;  /* 0x00000000020672ca */ /* 0x008fc400000e0000 */
[----:B------:R-:W-:-:S09]  /*11b0*/  PRMT R2, RZ, 0x7610, R2 ;  /* 0x00007610ff027816 */ /* 0x000fd20000000002 */
[----:B------:R-:W-:-:S04]  /*11c0*/  UIADD3 UR5, UPT, UPT, -UR5, URZ, URZ ;  /* 0x000000ff05057290 */ /* 0x000fc8000fffe1ff */
[----:B------:R-:W-:Y:S02]  /*11d0*/  UIMAD UR5, UR7, UR5, UR29 ;  /* 0x00000005070572a4 */ /* 0x000fe4000f8e021d */
[----:B------:R-:W-:-:S04]  /*11e0*/  UIADD3 UR4, UPT, UPT, -UR6, URZ, URZ ;  /* 0x000000ff06047290 */ /* 0x000fc8000fffe1ff */
[----:B------:R-:W-:Y:S01]  /*11f0*/  IMAD.U32 R48, RZ, RZ, UR5 ;  /* 0x00000005ff307e24 */ /* 0x000fe2000f8e00ff */
[----:B------:R-:W-:-:S06]  /*1200*/  UIMAD UR4, UR8, UR4, UR32 ;  /* 0x00000004080472a4 */ /* 0x000fcc000f8e0220 */
[----:B------:R-:W-:Y:S01]  /*1210*/  IMAD.U32 R47, RZ, RZ, UR4 ;  /* 0x00000004ff2f7e24 */ /* 0x000fe2000f8e00ff */
[----:B--2-4-:R-:W-:Y:S06]  /*1220*/  BRA.U UP4, `(.L_x_18) ;  /* 0x0000000104447547 */ /* 0x014fec000b800000 */
[----:B------:R-:W-:Y:S02]  /*1230*/  R2UR UR4, R47 ;  /* 0x000000002f0472ca */ /* 0x000fe400000e0000 */
[----:B------:R-:W-:-:S11]  /*1240*/  R2UR UR6, R48 ;  /* 0x00000000300672ca */ /* 0x000fd600000e0000 */
[----:B------:R-:W-:Y:S02]  /*1250*/  UISETP.NE.AND UP0, UPT, UR4, URZ, UPT ;  /* 0x000000ff0400728c */ /* 0x000fe4000bf05270 */
[----:B------:R-:W-:Y:S02]  /*1260*/  UISETP.NE.AND UP1, UPT, UR4, 0x1, UPT ;  /* 0x000000010400788c */ /* 0x000fe4000bf25270 */
[----:B------:R-:W-:Y:S02]  /*1270*/  UISETP.NE.AND UP2, UPT, UR6, URZ, UP0 ;  /* 0x000000ff0600728c */ /* 0x000fe40008745270 */
[----:B------:R-:W-:Y:S02]  /*1280*/  USEL UR4, URZ, 0x2, UP0 ;  /* 0x00000002ff047887 */ /* 0x000fe40008000000 */
[----:B------:R-:W-:Y:S02]  /*1290*/  USEL UR8, URZ, 0x1, UP2 ;  /* 0x00000001ff087887 */ /* 0x000fe40009000000 */
[----:B------:R-:W-:-:S02]  /*12a0*/  UISETP.NE.AND UP2, UPT, UR6, URZ, UPT ;  /* 0x000000ff0600728c */ /* 0x000fc4000bf45270 */
[----:B------:R-:W-:Y:S02]  /*12b0*/  USEL UR5, URZ, 0x4, UP1 ;  /* 0x00000004ff057887 */ /* 0x000fe40008800000 */
[----:B------:R-:W-:Y:S02]  /*12c0*/  UISETP.NE.AND UP0, UPT, UR6, 0x1, UPT ;  /* 0x000000010600788c */ /* 0x000fe4000bf05270 */
[----:B------:R-:W-:Y:S02]  /*12d0*/  USEL UR6, URZ, 0x8, UP1 ;  /* 0x00000008ff067887 */ /* 0x000fe40008800000 */
[----:B------:R-:W-:Y:S02]  /*12e0*/  USEL UR7, UR5, 0x4, UP2 ;  /* 0x0000000405077887 */ /* 0x000fe40009000000 */
[----:B------:R-:W-:Y:S02]  /*12f0*/  USEL UR4, UR4, 0x2, UP0 ;  /* 0x0000000204047887 */ /* 0x000fe40008000000 */
[----:B------:R-:W-:-:S02]  /*1300*/  USEL UR5, UR6, 0x8, UP0 ;  /* 0x0000000806057887 */ /* 0x000fc40008000000 */
[----:B------:R-:W-:-:S04]  /*1310*/  UIADD3 UR4, UPT, UPT, UR4, UR7, UR8 ;  /* 0x0000000704047290 */ /* 0x000fc8000fffe008 */
[----:B------:R-:W-:-:S06]  /*1320*/  UIADD3 UR4, UPT, UPT, UR4, UR5, URZ ;  /* 0x0000000504047290 */ /* 0x000fcc000fffe0ff */
[----:B------:R-:W-:-:S07]  /*1330*/  IMAD.U32 R2, RZ, RZ, UR4 ;  /* 0x00000004ff027e24 */ /* 0x000fce000f8e00ff */
.L_x_18:
[----:B------:R-:W1:Y:S01]  /*1340*/  S2UR UR36, SR_CTAID.Z ;  /* 0x00000000002479c3 */ /* 0x000e620000002700 */
[----:B------:R-:W-:Y:S01]  /*1350*/  UISETP.GE.AND UP0, UPT, UR23, 0x1, UPT ;  /* 0x000000011700788c */ /* 0x000fe2000bf06270 */
[----:B------:R-:W-:-:S08]  /*1360*/  UMOV UR34, 0x3 ;  /* 0x0000000300227882 */ /* 0x000fd00000000000 */
[----:B------:R-:W-:Y:S05]  /*1370*/  BRA.U !UP0, `(.L_x_19) ;  /* 0x0000000108d47547 */ /* 0x000fea000b800000 */
[----:B------:R-:W2:Y:S01]  /*1380*/  LDCU.128 UR12, c[0x0][0xb10] ;  /* 0x00016200ff0c77ac */ /* 0x000ea20008000c00 */
[----:B------:R-:W3:Y:S01]  /*1390*/  LDCU UR6, c[0x0][0x370] ;  /* 0x00006e00ff0677ac */ /* 0x000ee20008000800 */
[----:B------:R-:W4:Y:S01]  /*13a0*/  LDCU UR5, c[0x0][0x374] ;  /* 0x00006e80ff0577ac */ /* 0x000f220008000800 */
[----:B------:R-:W1:Y:S01]  /*13b0*/  LDCU UR30, c[0x0][0xb0c] ;  /* 0x00016180ff1e77ac */ /* 0x000e620008000800 */
[----:B------:R-:W1:Y:S01]  /*13c0*/  LDCU UR4, c[0x0][0xb20] ;  /* 0x00016400ff0477ac */ /* 0x000e620008000800 */
[----:B------:R-:W1:Y:S01]  /*13d0*/  LDCU.64 UR8, c[0x0][0xb28] ;  /* 0x00016500ff0877ac */ /* 0x000e620008000a00 */
[----:B--2---:R-:W-:Y:S02]  /*13e0*/  UISETP.NE.AND UP0, UPT, UR14, 0x1, UPT ;  /* 0x000000010e00788c */ /* 0x004fe4000bf05270 */
[----:B----4-:R-:W-:Y:S02]  /*13f0*/  UIMAD.WIDE.U32 UR10, UR5, UR15, URZ ;  /* 0x0000000f050a72a5 */ /* 0x010fe4000f8e00ff */
[----:B---3--:R-:W-:-:S02]  /*1400*/  UIMAD.WIDE.U32 UR18, UR6, UR12, URZ ;  /* 0x0000000c061272a5 */ /* 0x008fc4000f8e00ff */
[----:B-1----:R-:W-:Y:S02]  /*1410*/  UISETP.NE.AND UP1, UPT, UR30, 0x1, UPT ;  /* 0x000000011e00788c */ /* 0x002fe4000bf25270 */
[----:B------:R-:W-:Y:S01]  /*1420*/  UISETP.NE.AND UP2, UPT, UR23, 0x1, UPT ;  /* 0x000000011700788c */ /* 0x000fe2000bf45270 */
[----:B------:R-:W-:Y:S02]  /*1430*/  UMOV UR10, UR11 ;  /* 0x0000000b000a7c82 */ /* 0x000fe40008000000 */
[----:B------:R-:W-:Y:S01]  /*1440*/  UMOV UR18, UR19 ;  /* 0x0000001300127c82 */ /* 0x000fe20008000000 */
[----:B------:R-:W-:Y:S02]  /*1450*/  @UP0 USHF.R.U32.HI UR5, URZ, UR4, UR10 ;  /* 0x00000004ff050299 */ /* 0x000fe4000801160a */
[----:B------:R-:W-:Y:S02]  /*1460*/  UIMAD.WIDE.U32 UR20, UR32, UR15, URZ ;  /* 0x0000000f201472a5 */ /* 0x000fe4000f8e00ff */
[----:B------:R-:W-:-:S02]  /*1470*/  UIMAD.WIDE.U32 UR10, UR5, UR8, URZ ;  /* 0x00000008050a72a5 */ /* 0x000fc4000f8e00ff */
[----:B------:R-:W-:Y:S02]  /*1480*/  @UP1 USHF.R.U32.HI UR6, URZ, UR13, UR18 ;  /* 0x0000000dff061299 */ /* 0x000fe40008011612 */
[----:B------:R-:W-:Y:S02]  /*1490*/  UIMAD.WIDE.U32 UR16, UR29, UR12, URZ ;  /* 0x0000000c1d1072a5 */ /* 0x000fe4000f8e00ff */
[----:B------:R-:W-:Y:S01]  /*14a0*/  UIMAD.WIDE.U32 UR18, UR6, UR8, URZ ;  /* 0x00000008061272a5 */ /* 0x000fe2000f8e00ff */
[----:B------:R-:W-:Y:S01]  /*14b0*/  UMOV UR20, UR21 ;  /* 0x0000001500147c82 */ /* 0x000fe20008000000 */
[----:B------:R-:W-:Y:S01]  /*14c0*/  UMOV UR10, UR11 ;  /* 0x0000000b000a7c82 */ /* 0x000fe20008000000 */
[----:B------:R-:W-:Y:S02]  /*14d0*/  USHF.R.U32.HI UR20, URZ, UR4, UR20 ;  /* 0x00000004ff147299 */ /* 0x000fe40008011614 */
[----:B------:R-:W-:Y:S02]  /*14e0*/  @UP2 USHF.R.U32.HI UR5, URZ, UR9, UR10 ;  /* 0x00000009ff052299 */ /* 0x000fe4000801160a */
[----:B------:R-:W-:Y:S01]  /*14f0*/  UMOV UR7, UR19 ;  /* 0x0000001300077c82 */ /* 0x000fe20008000000 */
[----:B------:R-:W-:Y:S01]  /*1500*/  UMOV UR16, UR17 ;  /* 0x0000001100107c82 */ /* 0x000fe20008000000 */
[----:B------:R-:W-:-:S02]  /*1510*/  @UP2 USHF.R.U32.HI UR6, URZ, UR9, UR7 ;  /* 0x00000009ff062299 */ /* 0x000fc40008011607 */
[----:B------:R-:W-:Y:S02]  /*1520*/  USHF.R.U32.HI UR13, URZ, UR13, UR16 ;  /* 0x0000000dff0d7299 */ /* 0x000fe40008011610 */
[----:B------:R-:W-:Y:S02]  /*1530*/  USEL UR4, UR32, UR20, !UP0 ;  /* 0x0000001420047287 */ /* 0x000fe4000c000000 */
[----:B------:R-:W-:Y:S02]  /*1540*/  UIMAD UR7, UR5, UR23, URZ ;  /* 0x00000017050772a4 */ /* 0x000fe4000f8e02ff */
[----:B------:R-:W-:Y:S02]  /*1550*/  USEL UR5, UR29, UR13, !UP1 ;  /* 0x0000000d1d057287 */ /* 0x000fe4000c800000 */
[----:B------:R-:W-:Y:S02]  /*1560*/  UIMAD UR12, UR6, UR23, URZ ;  /* 0x00000017060c72a4 */ /* 0x000fe4000f8e02ff */
[----:B------:R-:W-:-:S02]  /*1570*/  UISETP.GE.AND UP0, UPT, UR4, UR7, UPT ;  /* 0x000000070400728c */ /* 0x000fc4000bf06270 */
[----:B------:R-:W-:Y:S02]  /*1580*/  UIMAD.WIDE.U32 UR10, UR4, UR8, URZ ;  /* 0x00000008040a72a5 */ /* 0x000fe4000f8e00ff */
[----:B------:R-:W-:Y:S02]  /*1590*/  UISETP.GE.OR UP0, UPT, UR5, UR12, UP0 ;  /* 0x0000000c0500728c */ /* 0x000fe40008706670 */
[----:B------:R-:W-:Y:S02]  /*15a0*/  UIMAD.WIDE.U32 UR12, UR5, UR8, URZ ;  /* 0x00000008050c72a5 */ /* 0x000fe4000f8e00ff */
[----:B------:R-:W-:Y:S01]  /*15b0*/  UIADD3 UR10, UPT, UPT, -UR4, URZ, URZ ;  /* 0x000000ff040a7290 */ /* 0x000fe2000fffe1ff */
[----:B------:R-:W-:Y:S01]  /*15c0*/  UMOV UR8, UR11 ;  /* 0x0000000b00087c82 */ /* 0x000fe20008000000 */
[----:B------:R-:W-:Y:S02]  /*15d0*/  UIADD3 UR11, UPT, UPT, -UR5, URZ, URZ ;  /* 0x000000ff050b7290 */ /* 0x000fe4000fffe1ff */
[----:B------:R-:W-:-:S03]  /*15e0*/  USHF.R.U32.HI UR8, URZ, UR9, UR8 ;  /* 0x00000009ff087299 */ /* 0x000fc60008011608 */
[----:B------:R-:W-:Y:S01]  /*15f0*/  @!UP0 UMOV UR7, UR13 ;  /* 0x0000000d00078c82 */ /* 0x000fe20008000000 */
[----:B------:R-:W-:Y:S02]  /*1600*/  UIMAD UR32, UR14, UR10, UR32 ;  /* 0x0000000a0e2072a4 */ /* 0x000fe4000f8e0220 */
[----:B------:R-:W-:Y:S02]  /*1610*/  USEL UR8, UR4, UR8, !UP2 ;  /* 0x0000000804087287 */ /* 0x000fe4000d000000 */
[----:B------:R-:W-:Y:S02]  /*1620*/  @!UP0 USHF.R.U32.HI UR7, URZ, UR9, UR7 ;  /* 0x00000009ff078299 */ /* 0x000fe40008011607 */
[----:B------:R-:W-:Y:S02]  /*1630*/  UIADD3 UR9, UPT, UPT, -UR8, URZ, URZ ;  /* 0x000000ff08097290 */ /* 0x000fe4000fffe1ff */
[----:B------:R-:W-:Y:S02]  /*1640*/  @!UP0 USEL UR7, UR5, UR7, !UP2 ;  /* 0x0000000705078287 */ /* 0x000fe4000d000000 */
[----:B------:R-:W-:-:S02]  /*1650*/  UIMAD UR9, UR23, UR9, UR4 ;  /* 0x00000009170972a4 */ /* 0x000fc4000f8e0204 */
[----:B------:R-:W-:Y:S02]  /*1660*/  @!UP0 UIADD3 UR8, UPT, UPT, UR8, -UR7, URZ ;  /* 0x8000000708088290 */ /* 0x000fe4000fffe0ff */
[----:B------:R-:W-:Y:S02]  /*1670*/  @!UP0 UIMAD UR6, UR9, UR6, UR7 ;  /* 0x00000006090682a4 */ /* 0x000fe4000f8e0207 */
[----:B------:R-:W-:Y:S02]  /*1680*/  @!UP0 UIMAD UR4, UR8, UR23, UR5 ;  /* 0x00000017080482a4 */ /* 0x000fe4000f8e0205 */
[----:B------:R-:W-:Y:S02]  /*1690*/  UIMAD UR29, UR30, UR11, UR29 ;  /* 0x0000000b1e1d72a4 */ /* 0x000fe4000f8e021d */
[----:B------:R-:W-:Y:S01]  /*16a0*/  UIMAD UR32, UR4, UR14, UR32 ;  /* 0x0000000e042072a4 */ /* 0x000fe2000f8e0220 */
[----:B------:R-:W-:Y:S02]  /*16b0*/  @!UP0 UMOV UR5, UR6 ;  /* 0x0000000600058c82 */ /* 0x000fe40008000000 */
[----:B------:R-:W-:-:S12]  /*16c0*/  UIMAD UR29, UR5, UR30, UR29 ;  /* 0x0000001e051d72a4 */ /* 0x000fd8000f8e021d */
.L_x_19:
[----:B------:R-:W-:Y:S02]  /*16d0*/  UISETP.NE.AND UP1, UPT, UR31, 0x1, UPT ;  /* 0x000000011f00788c */ /* 0x000fe4000bf25270 */
[----:B------:R-:W-:Y:S02]  /*16e0*/  ULOP3.LUT UR24, UR24, 0xffff, URZ, 0xc0, !UPT ;  /* 0x0000ffff18187892 */ /* 0x000fe4000f8ec0ff */
[----:B------:R-:W-:Y:S02]  /*16f0*/  ULOP3.LUT UR21, UR25, 0xffff, URZ, 0xc0, !UPT ;  /* 0x0000ffff19157892 */ /* 0x000fe4000f8ec0ff */
[----:B------:R-:W-:Y:S02]  /*1700*/  UISETP.NE.AND UP0, UPT, UR22, 0x2, UPT ;  /* 0x000000021600788c */ /* 0x000fe4000bf05270 */
[----:B------:R-:W-:Y:S02]  /*1710*/  ULOP3.LUT UR28, UR28, 0x800, URZ, 0xc0, !UPT ;  /* 0x000008001c1c7892 */ /* 0x000fe4000f8ec0ff */
[----:B------:R-:W-:-:S02]  /*1720*/  ULOP3.LUT UR27, UR27, 0x800, URZ, 0xc0, !UPT ;  /* 0x000008001b1b7892 */ /* 0x000fc4000f8ec0ff */
[----:B------:R-:W-:Y:S02]  /*1730*/  USHF.L.U32 UR24, UR35, UR24, URZ ;  /* 0x0000001823187299 */ /* 0x000fe400080006ff */
[----:B------:R-:W-:Y:S01]  /*1740*/  USHF.L.U32 UR21, UR34, UR21, URZ ;  /* 0x0000001522157299 */ /* 0x000fe200080006ff */
[----:B------:R-:W-:Y:S11]  /*1750*/  BRA.U UP1, `(.L_x_20) ;  /* 0x0000000101447547 */ /* 0x000ff6000b800000 */
[----:B------:R-:W2:Y:S01]  /*1760*/  LDCU.128 UR8, c[0x0][0xb10] ;  /* 0x00016200ff0877ac */ /* 0x000ea20008000c00 */
[----:B------:R-:W3:Y:S01]  /*1770*/  LDCU UR12, c[0x0][0xb0c] ;  /* 0x00016180ff0c77ac */ /* 0x000ee20008000800 */
[----:B------:R-:W4:Y:S01]  /*1780*/  LDCU UR13, c[0x0][0xb20] ;  /* 0x00016400ff0d77ac */ /* 0x000f220008000800 */
[----:B--2---:R-:W-:Y:S02]  /*1790*/  UIMAD.WIDE.U32 UR6, UR29, UR8, URZ ;  /* 0x000000081d0672a5 */ /* 0x004fe4000f8e00ff */
[----:B------:R-:W-:Y:S02]  /*17a0*/  UIMAD.WIDE.U32 UR4, UR32, UR11, URZ ;  /* 0x0000000b200472a5 */ /* 0x000fe4000f8e00ff */
[----:B---3--:R-:W-:Y:S02]  /*17b0*/  UISETP.NE.AND UP2, UPT, UR12, 0x1, UPT ;  /* 0x000000010c00788c */ /* 0x008fe4000bf45270 */
[----:B------:R-:W-:Y:S01]  /*17c0*/  UISETP.NE.AND UP1, UPT, UR10, 0x1, UPT ;  /* 0x000000010a00788c */ /* 0x000fe2000bf25270 */
[----:B------:R-:W-:-:S02]  /*17d0*/  UMOV UR6, UR7 ;  /* 0x0000000700067c82 */ /* 0x000fc40008000000 */
[----:B------:R-:W-:Y:S01]  /*17e0*/  UMOV UR4, UR5 ;  /* 0x0000000500047c82 */ /* 0x000fe20008000000 */
[----:B------:R-:W-:Y:S02]  /*17f0*/  USHF.R.U32.HI UR9, URZ, UR9, UR6 ;  /* 0x00000009ff097299 */ /* 0x000fe40008011606 */
[----:B----4-:R-:W-:Y:S02]  /*1800*/  USHF.R.U32.HI UR4, URZ, UR13, UR4 ;  /* 0x0000000dff047299 */ /* 0x010fe40008011604 */
[----:B------:R-:W-:Y:S02]  /*1810*/  USEL UR5, UR29, UR9, !UP2 ;  /* 0x000000091d057287 */ /* 0x000fe4000d000000 */
[----:B------:R-:W-:-:S04]  /*1820*/  USEL UR4, UR32, UR4, !UP1 ;  /* 0x0000000420047287 */ /* 0x000fc8000c800000 */
[----:B------:R-:W-:Y:S02]  /*1830*/  UIADD3 UR6, UPT, UPT, UR5, -UR4, URZ ;  /* 0x8000000405067290 */ /* 0x000fe4000fffe0ff */
[----:B------:R-:W-:Y:S02]  /*1840*/  UIADD3 UR4, UPT, UPT, -UR5, UR4, URZ ;  /* 0x0000000405047290 */ /* 0x000fe4000fffe1ff */
[----:B------:R-:W-:Y:S02]  /*1850*/  UIMAD UR32, UR6, UR10, UR32 ;  /* 0x0000000a062072a4 */ /* 0x000fe4000f8e0220 */
[----:B------:R-:W-:-:S12]  /*1860*/  UIMAD UR29, UR4, UR12, UR29 ;  /* 0x0000000c041d72a4 */ /* 0x000fd8000f8e021d */
.L_x_20:
[----:B------:R-:W-:Y:S05]  /*1870*/  BRA.U !UP5, `(.L_x_21) ;  /* 0x000000010d0c7547 */ /* 0x000fea000b800000 */
[----:B------:R-:W-:Y:S01]  /*1880*/  UCGABAR_WAIT ;  /* 0x0000000000007dc7 */ /* 0x000fe20008000000 */
[----:B------:R-:W-:Y:S01]  /*1890*/  CCTL.IVALL ;  /* 0x00000000ff00798f */ /* 0x000fe20002000000 */
[----:B------:R-:W-:Y:S05]  /*18a0*/  BRA `(.L_x_22) ;  /* 0x0000000000047947 */ /* 0x000fea0003800000 */
.L_x_21:
[----:B------:R-:W-:Y:S06]  /*18b0*/  BAR.SYNC.DEFER_BLOCKING 0x0 ;  /* 0x0000000000007b1d */ /* 0x000fec0000010000 */
.L_x_22:
[----:B------:R-:W-:Y:S05]  /*18c0*/  BRA.U UP0, `(.L_x_23) ;  /* 0x0000001900307547 */ /* 0x000fea000b800000 */
[----:B------:R-:W2:Y:S01]  /*18d0*/  LDCU UR6, c[0x0][0x38c] ;  /* 0x00007180ff0677ac */ /* 0x000ea20008000800 */
[----:B------:R-:W-:Y:S01]  /*18e0*/  PLOP3.LUT P1, PT, PT, PT, UP3, 0x80, 0x8 ;  /* 0x000000000008781c */ /* 0x000fe20003f2f038 */
[----:B------:R-:W-:Y:S01]  /*18f0*/  IMAD.MOV.U32 R12, RZ, RZ, 0x1 ;  /* 0x00000001ff0c7424 */ /* 0x000fe200078e00ff */
[----:B------:R-:W-:Y:S01]  /*1900*/  ISETP.EQ.OR P2, PT, R0, RZ, P3 ;  /* 0x000000ff0000720c */ /* 0x000fe20001f42670 */
[----:B------:R-:W-:Y:S01]  /*1910*/  UISETP.NE.AND UP1, UPT, UR22, URZ, UPT ;  /* 0x000000ff1600728c */ /* 0x000fe2000bf25270 */
[----:B------:R-:W-:Y:S02]  /*1920*/  PLOP3.LUT P1, PT, P1, PT, PT, 0x8, 0x80 ;  /* 0x000000000080781c */ /* 0x000fe40000f2e170 */
[----:B------:R-:W-:Y:S01]  /*1930*/  CS2R R10, SRZ ;  /* 0x00000000000a7805 */ /* 0x000fe2000001ff00 */
[----:B------:R-:W-:Y:S01]  /*1940*/  IMAD.MOV.U32 R9, RZ, RZ, RZ ;  /* 0x000000ffff097224 */ /* 0x000fe200078e00ff */
[----:B------:R-:W3:Y:S01]  /*1950*/  LDCU UR41, c[0x0][0x370] ;  /* 0x00006e00ff2977ac */ /* 0x000ee20008000800 */
[----:B------:R-:W-:Y:S01]  /*1960*/  IMAD.MOV.U32 R8, RZ, RZ, 0x1 ;  /* 0x00000001ff087424 */ /* 0x000fe200078e00ff */
[----:B------:R-:W4:Y:S01]  /*1970*/  LDCU.64 UR30, c[0x0][0x348] ;  /* 0x00006900ff1e77ac */ /* 0x000f220008000a00 */
[----:B------:R-:W1:Y:S01]  /*1980*/  LDCU UR39, c[0x0][0x374] ;  /* 0x00006e80ff2777ac */ /* 0x000e620008000800 */
[----:B--2---:R-:W-:-:S02]  /*1990*/  UIADD3 UR5, UPT, UPT, UR6, 0x3f, URZ ;  /* 0x0000003f06057890 */ /* 0x004fc4000fffe0ff */
[----:B------:R-:W-:Y:S02]  /*19a0*/  UIADD3 UR47, UPT, UPT, UR6, 0x7e, URZ ;  /* 0x0000007e062f7890 */ /* 0x000fe4000fffe0ff */
[----:B------:R-:W-:-:S04]  /*19b0*/  USHF.R.S32.HI UR4, URZ, 0x1f, UR5 ;  /* 0x0000001fff047899 */ /* 0x000fc80008011405 */
[----:B------:R-:W-:Y:S02]  /*19c0*/  ULEA.HI UR4, UR4, UR5, URZ, 0x6 ;  /* 0x0000000504047291 */ /* 0x000fe4000f8f30ff */
[----:B------:R-:W-:Y:S02]  /*19d0*/  USHF.L.U32 UR5, UR26, 0x5, URZ ;  /* 0x000000051a057899 */ /* 0x000fe400080006ff */
[----:B------:R-:W-:Y:S02]  /*19e0*/  USHF.R.S32.HI UR43, URZ, 0x6, UR4 ;  /* 0x00000006ff2b7899 */ /* 0x000fe40008011404 */
[----:B------:R-:W-:Y:S02]  /*19f0*/  UIADD3 UR4, UPT, UPT, UR6, -0x1, URZ ;  /* 0xffffffff06047890 */ /* 0x000fe4000fffe0ff */
[----:B------:R-:W-:Y:S02]  /*1a00*/  UISETP.LT.U32.AND UP0, UPT, UR43, 0xd, UPT ;  /* 0x0000000d2b00788c */ /* 0x000fe4000bf01070 */
[----:B------:R-:W-:-:S02]  /*1a10*/  UISETP.GE.U32.AND UP2, UPT, UR4, -0x7f, UPT ;  /* 0xffffff810400788c */ /* 0x000fc4000bf46070 */
[----:B------:R-:W-:Y:S02]  /*1a20*/  USEL UR42, UR43, 0xd, UP0 ;  /* 0x0000000d2b2a7887 */ /* 0x000fe40008000000 */
[----:B------:R-:W-:Y:S02]  /*1a30*/  ULOP3.LUT UR44, UR5, 0x20, URZ, 0xe2, !UPT ;  /* 0x00000020052c7892 */ /* 0x000fe4000f8ee2ff */
[----:B------:R-:W-:Y:S02]  /*1a40*/  UIADD3 UR25, UPT, UPT, UR42, -0x1, URZ ;  /* 0xffffffff2a197890 */ /* 0x000fe4000fffe0ff */
[----:B------:R-:W-:Y:S02]  /*1a50*/  USEL UR26, UR33, 0x2, UP1 ;  /* 0x00000002211a7887 */ /* 0x000fe40008800000 */
[----:B------:R-:W-:Y:S02]  /*1a60*/  UIADD3 UR45, UPT, UPT, UR43, -UR42, URZ ;  /* 0x8000002a2b2d7290 */ /* 0x000fe4000fffe0ff */
[----:B------:R-:W-:Y:S01]  /*1a70*/  @UP2 UIADD3 UR25, UPT, UPT, UR42, URZ, URZ ;  /* 0x000000ff2a192290 */ /* 0x000fe2000fffe0ff */
[----:B------:R-:W-:-:S03]  /*1a80*/  UMOV UR5, URZ ;  /* 0x000000ff00057c82 */ /* 0x000fc60008000000 */
[----:B-1-34-:R-:W-:-:S12]  /*1a90*/  UIADD3 UR25, UPT, UPT, UR25, 0x1, URZ ;  /* 0x0000000119197890 */ /* 0x01afd8000fffe0ff */
.L_x_43:
[----:B------:R-:W-:Y:S01]  /*1aa0*/  UISETP.NE.AND UP0, UPT, UR54, URZ, UPT ;  /* 0x000000ff3600728c */ /* 0x000fe2000bf05270 */
[----:B------:R-:W1:Y:S08]  /*1ab0*/  S2UR UR54, SR_CgaCtaId ;  /* 0x00000000003679c3 */ /* 0x000e700000008800 */
[----:B------:R-:W-:Y:S05]  /*1ac0*/  BRA.U UP0, `(.L_x_24) ;  /* 0x0000000100347547 */ /* 0x000fea000b800000 */
[----:B------:R-:W2:Y:S01]  /*1ad0*/  S2R R0, SR_CgaCtaId ;  /* 0x0000000000007919 */ /* 0x000ea20000008800 */
[----:B------:R-:W-:-:S04]  /*1ae0*/  MOV R2, 0x400 ;  /* 0x0000040000027802 */ /* 0x000fc80000000f00 */
[----:B--2---:R-:W-:Y:S02]  /*1af0*/  LEA R0, R0, R2, 0x18 ;  /* 0x0000000200007211 */ /* 0x004fe400078ec0ff */
[----:B------:R-:W-:-:S03]  /*1b00*/  SHF.L.U32 R2, R8, 0x1f, RZ ;  /* 0x0000001f08027819 */ /* 0x000fc600000006ff */
[----:B------:R-:W-:-:S04]  /*1b10*/  IMAD R0, R9, 0x8, R0 ;  /* 0x0000000809007824 */ /* 0x000fc800078e0200 */
[----:B------:R-:W2:Y:S02]  /*1b20*/  SYNCS.PHASECHK.TRANS64.TRYWAIT P0, [R0+URZ+0x180], R2 ;  /* 0x00018002000075a7 */ /* 0x000ea400080011ff */
[----:B--2---:R-:W-:Y:S05]  /*1b30*/  @!P0 BRA `(.L_x_25) ;  /* 0x0000006000808947 */ /* 0x004fea0003800000 */
.L_x_132:
[----:B------:R-:W-:Y:S01]  /*1b40*/  VIADD R9, R9, 0x1 ;  /* 0x0000000109097836 */ /* 0x000fe20000000000 */
[----:B------:R2:W-:Y:S04]  /*1b50*/  SYNCS.ARRIVE.TRANS64.A1T0 RZ, [R0+URZ+0x170], RZ ;  /* 0x000170ff00ff79a7 */ /* 0x0005e800081000ff */
[----:B------:R-:W-:-:S04]  /*1b60*/  ISETP.NE.AND P0, PT, R9, 0x2, PT ;  /* 0x000000020900780c */ /* 0x000fc80003f05270 */
[----:B------:R-:W-:Y:S02]  /*1b70*/  SEL R9, R9, RZ, P0 ;  /* 0x000000ff09097207 */ /* 0x000fe40000000000 */
[----:B--2---:R-:W-:-:S04]  /*1b80*/  SEL R0, RZ, 0x1, P0 ;  /* 0x00000001ff007807 */ /* 0x004fc80000000000 */
[----:B------:R-:W-:-:S07]  /*1b90*/  LOP3.LUT R8, R8, R0, RZ, 0x3c, !PT ;  /* 0x0000000008087212 */ /* 0x000fce00078e3cff */
.L_x_24:
[----:B------:R-:W-:Y:S01]  /*1ba0*/  UMOV UR6, 0x400 ;  /* 0x0000040000067882 */ /* 0x000fe20000000000 */
[----:B------:R-:W-:Y:S01]  /*1bb0*/  SHF.L.U32 R0, R12, 0x1f, RZ ;  /* 0x0000001f0c007819 */ /* 0x000fe200000006ff */
[----:B-1----:R-:W-:Y:S02]  /*1bc0*/  ULEA UR6, UR54, UR6, 0x18 ;  /* 0x0000000636067291 */ /* 0x002fe4000f8ec0ff */
[----:B------:R-:W-:Y:S02]  /*1bd0*/  UISETP.GE.U32.AND UP0, UPT, UR47, 0x7f, UPT ;  /* 0x0000007f2f00788c */ /* 0x000fe4000bf06070 */
[----:B------:R-:W-:Y:S02]  /*1be0*/  ULEA UR4, UR5, UR6, 0x3 ;  /* 0x0000000605047291 */ /* 0x000fe4000f8e18ff */
[----:B------:R-:W-:Y:S02]  /*1bf0*/  ULEA UR11, UR32, UR46, 0x1 ;  /* 0x0000002e200b7291 */ /* 0x000fe4000f8e08ff */
[----:B------:R-:W-:-:S02]  /*1c00*/  ULEA UR35, UR29, UR44, 0x6 ;  /* 0x0000002c1d237291 */ /* 0x000fc4000f8e30ff */
[----:B------:R-:W-:Y:S01]  /*1c10*/  USHF.L.U32 UR11, UR11, 0x5, URZ ;  /* 0x000000050b0b7899 */ /* 0x000fe200080006ff */
[----:B------:R-:W-:Y:S02]  /*1c20*/  UMOV UR13, URZ ;  /* 0x000000ff000d7c82 */ /* 0x000fe40008000000 */
[----:B------:R1:W2:Y:S01]  /*1c30*/  SYNCS.PHASECHK.TRANS64.TRYWAIT P0, [UR4+0x68], R0 ;  /* 0x00006800ff0075a7 */ /* 0x0002a20008001104 */
[----:B------:R-:W-:Y:S08]  /*1c40*/  BRA.U !UP0, `(.L_x_26) ;  /* 0x0000000108cc7547 */ /* 0x000ff0000b800000 */
[----:B------:R-:W-:Y:S01]  /*1c50*/  UMOV UR7, URZ ;  /* 0x000000ff00077c82 */ /* 0x000fe20008000000 */
[----:B------:R-:W-:-:S05]  /*1c60*/  UMOV UR4, UR5 ;  /* 0x0000000500047c82 */ /* 0x000fca0008000000 */
.L_x_32:
[----:B------:R-:W-:Y:S01]  /*1c70*/  ULEA UR33, UR4, UR6, 0x3 ;  /* 0x0000000604217291 */ /* 0x000fe2000f8e18ff */
[----:B------:R-:W-:Y:S01]  /*1c80*/  @!P3 MOV R2, 0x4000 ;  /* 0x000040000002b802 */ /* 0x000fe20000000f00 */
[----:B--2-4-:R-:W-:Y:S10]  /*1c90*/  @P0 BRA `(.L_x_27) ;  /* 0x00000000000c0947 */ /* 0x014ff40003800000 */
[----:B------:R-:W-:-:S04]  /*1ca0*/  SHF.L.U32 R3, R12, 0x1f, RZ ;  /* 0x0000001f0c037819 */ /* 0x000fc800000006ff */
[----:B------:R-:W2:Y:S02]  /*1cb0*/  SYNCS.PHASECHK.TRANS64.TRYWAIT P0, [UR33+0x68], R3 ;  /* 0x00006803ff0075a7 */ /* 0x000ea40008001121 */
[----:B--2---:R-:W-:Y:S05]  /*1cc0*/  @!P0 BRA `(.L_x_28) ;  /* 0x0000006000308947 */ /* 0x004fea0003800000 */
.L_x_27:
[----:B------:R2:W-:Y:S01]  /*1cd0*/  @!P3 SYNCS.ARRIVE.TRANS64 RZ, [UR33], R2 ;  /* 0x00000002ffffb9a7 */ /* 0x0005e20008000021 */
[----:B------:R-:W-:-:S04]  /*1ce0*/  ULOP3.LUT UR5, UR26, 0x2, URZ, 0xfc, !UPT ;  /* 0x000000021a057892 */ /* 0x000fc8000f8efcff */
[----:B------:R-:W-:-:S09]  /*1cf0*/  UISETP.NE.AND UP0, UPT, UR5, 0x2, UPT ;  /* 0x000000020500788c */ /* 0x000fd2000bf05270 */
[----:B------:R-:W-:Y:S05]  /*1d00*/  BRA.U UP0, `(.L_x_29) ;  /* 0x0000000100047547 */ /* 0x000fea000b800000 */
[----:B------:R-:W-:Y:S05]  /*1d10*/  BPT.TRAP 0x1 ;  /* 0x000000040000795c */ /* 0x000fea0000300000 */
.L_x_29:
[----:B------:R-:W-:Y:S04]  /*1d20*/  BSSY.RECONVERGENT B0, `(.L_x_30) ;  /* 0x0000003000007945 */ /* 0x000fe80003800200 */
[----:B------:R-:W-:Y:S05]  /*1d30*/  @P2 BRA `(.L_x_31) ;  /* 0x0000000000042947 */ /* 0x000fea0003800000 */
[----:B------:R-:W-:Y:S05]  /*1d40*/  BPT.TRAP 0x1 ;  /* 0x000000040000795c */ /* 0x000fea0000300000 */
.L_x_31:
[----:B------:R-:W-:Y:S05]  /*1d50*/  BSYNC.RECONVERGENT B0 ;  /* 0x0000000000007941 */ /* 0x000fea0003800200 */
.L_x_30:
[----:B------:R-:W-:Y:S02]  /*1d60*/  UIADD3 UR5, UPT, UPT, UR4, 0x1, URZ ;  /* 0x0000000104057890 */ /* 0x000fe4000fffe0ff */
[----:B------:R-:W-:Y:S02]  /*1d70*/  USHF.L.U32 UR4, UR4, 0xc, URZ ;  /* 0x0000000c04047899 */ /* 0x000fe400080006ff */
[----:B------:R-:W-:Y:S02]  /*1d80*/  UISETP.NE.AND UP0, UPT, UR5, 0xd, UPT ;  /* 0x0000000d0500788c */ /* 0x000fe4000bf05270 */
[----:B------:R-:W-:Y:S02]  /*1d90*/  ULOP3.LUT UR32, UR28, UR4, URZ, 0xfc, !UPT ;  /* 0x000000041c207292 */ /* 0x000fe4000f8efcff */
[----:B------:R-:W-:Y:S02]  /*1da0*/  USEL UR9, URZ, 0x1, UP0 ;  /* 0x00000001ff097887 */ /* 0x000fe40008000000 */
[----:B------:R-:W-:-:S02]  /*1db0*/  USEL UR5, UR5, URZ, UP0 ;  /* 0x000000ff05057287 */ /* 0x000fc40008000000 */
[----:B------:R-:W-:Y:S02]  /*1dc0*/  UIADD3 UR14, UP0, UPT, UR30, 0x180, URZ ;  /* 0x000001801e0e7890 */ /* 0x000fe4000ff1e0ff */
[----:B------:R-:W-:Y:S01]  /*1dd0*/  ULEA UR8, UR5, UR6, 0x3 ;  /* 0x0000000605087291 */ /* 0x000fe2000f8e18ff */
[----:B------:R-:W-:Y:S01]  /*1de0*/  LOP3.LUT R12, R12, UR9, RZ, 0x3c, !PT ;  /* 0x000000090c0c7c12 */ /* 0x000fe2000f8e3cff */
[----:B------:R-:W-:Y:S02]  /*1df0*/  ULOP3.LUT UR4, UR27, UR4, URZ, 0xfc, !UPT ;  /* 0x000000041b047292 */ /* 0x000fe4000f8efcff */
[----:B------:R-:W-:Y:S01]  /*1e00*/  USHF.L.U32 UR34, UR7, 0x6, URZ ;  /* 0x0000000607227899 */ /* 0x000fe200080006ff */
[----:B-1----:R-:W-:Y:S01]  /*1e10*/  SHF.L.U32 R0, R12, 0x1f, RZ ;  /* 0x0000001f0c007819 */ /* 0x002fe200000006ff */
[----:B------:R-:W-:Y:S02]  /*1e20*/  UIADD3 UR7, UPT, UPT, UR7, 0x1, URZ ;  /* 0x0000000107077890 */ /* 0x000fe4000fffe0ff */
[----:B------:R-:W-:Y:S01]  /*1e30*/  UIADD3 UR16, UP1, UPT, UR30, 0x80, URZ ;  /* 0x000000801e107890 */ /* 0x000fe2000ff3e0ff */
[----:B------:R3:W4:Y:S01]  /*1e40*/  SYNCS.PHASECHK.TRANS64.TRYWAIT P0, [UR8+0x68], R0 ;  /* 0x00006800ff0075a7 */ /* 0x0007220008001108 */
[----:B------:R-:W-:-:S02]  /*1e50*/  ULEA UR32, UR32, UR6, 0x1 ;  /* 0x0000000620207291 */ /* 0x000fc4000f8e08ff */
[----:B------:R-:W-:Y:S02]  /*1e60*/  ULEA UR4, UR4, UR6, 0x1 ;  /* 0x0000000604047291 */ /* 0x000fe4000f8e08ff */
[----:B------:R-:W-:Y:S02]  /*1e70*/  UIADD3.X UR15, UPT, UPT, URZ, UR31, URZ, UP0, !UPT ;  /* 0x0000001fff0f7290 */ /* 0x000fe400087fe4ff */
[----:B------:R-:W-:Y:S02]  /*1e80*/  UISETP.NE.AND UP0, UPT, UR7, UR25, UPT ;  /* 0x000000190700728c */ /* 0x000fe4000bf05270 */
[----:B------:R-:W-:Y:S02]  /*1e90*/  UIADD3.X UR17, UPT, UPT, URZ, UR31, URZ, UP1, !UPT ;  /* 0x0000001fff117290 */ /* 0x000fe40008ffe4ff */
[----:B------:R-:W-:Y:S02]  /*1ea0*/  UIADD3 UR32, UPT, UPT, UR32, 0x3400, URZ ;  /* 0x0000340020207890 */ /* 0x000fe4000fffe0ff */
[----:B------:R-:W-:-:S02]  /*1eb0*/  UIADD3 UR8, UPT, UPT, UR4, 0x1d400, URZ ;  /* 0x0001d40004087890 */ /* 0x000fc4000fffe0ff */
[----:B------:R-:W-:Y:S02]  /*1ec0*/  UPRMT UR13, URZ, 0x5410, UR24 ;  /* 0x00005410ff0d7896 */ /* 0x000fe40008000018 */
[----:B------:R-:W-:Y:S01]  /*1ed0*/  UPRMT UR4, URZ, 0x5410, UR21 ;  /* 0x00005410ff047896 */ /* 0x000fe20008000015 */
[----:B------:R-:W-:Y:S01]  /*1ee0*/  UMOV UR18, 0x0 ;  /* 0x0000000000127882 */ /* 0x000fe20000000000 */
[----:B------:R-:W-:Y:S01]  /*1ef0*/  UMOV UR19, 0x10000000 ;  /* 0x1000000000137882 */ /* 0x000fe20000000000 */
[----:B------:R-:W-:Y:S01]  /*1f00*/  UMOV UR12, UR36 ;  /* 0x00000024000c7c82 */ /* 0x000fe20008000000 */
[----:B------:R-:W-:Y:S01]  /*1f10*/  UMOV UR9, UR33 ;  /* 0x0000002100097c82 */ /* 0x000fe20008000000 */
[----:B------:R-:W-:Y:S02]  /*1f20*/  UMOV UR10, UR34 ;  /* 0x00000022000a7c82 */ /* 0x000fe40008000000 */
[----:B------:R1:W-:Y:S02]  /*1f30*/  UTMALDG.3D.MULTICAST [UR32], [UR16], UR13, desc[UR18] ;  /* 0x00001220100073b4 */ /* 0x0003e4000801180d */
[----:B------:R2:W-:Y:S01]  /*1f40*/  UTMALDG.3D.MULTICAST [UR8], [UR14], UR4, desc[UR18] ;  /* 0x000012080e0073b4 */ /* 0x0005e20008011804 */
[----:B-1----:R-:W-:Y:S01]  /*1f50*/  UMOV UR13, UR25 ;  /* 0x00000019000d7c82 */ /* 0x002fe20008000000 */
[----:B--2---:R-:W-:Y:S01]  /*1f60*/  UMOV UR4, UR5 ;  /* 0x0000000500047c82 */ /* 0x004fe20008000000 */
[----:B---3--:R-:W-:Y:S05]  /*1f70*/  BRA.U UP0, `(.L_x_32) ;  /* 0xfffffffd003c7547 */ /* 0x008fea000b83ffff */
.L_x_26:
[----:B------:R-:W-:Y:S01]  /*1f80*/  ULEA UR4, UR5, UR6, 0x3 ;  /* 0x0000000605047291 */ /* 0x000fe2000f8e18ff */
[----:B-1----:R-:W-:Y:S01]  /*1f90*/  SHF.L.U32 R0, R12, 0x1f, RZ ;  /* 0x0000001f0c007819 */ /* 0x002fe200000006ff */
[----:B------:R-:W-:Y:S01]  /*1fa0*/  @!P1 SYNCS.ARRIVE.TRANS64.A1T0 RZ, [UR6+0x108], RZ ;  /* 0x000108ffffff99a7 */ /* 0x000fe20008100006 */
[----:B------:R-:W-:-:S06]  /*1fb0*/  UISETP.GT.AND UP0, UPT, UR43, UR42, UPT ;  /* 0x0000002a2b00728c */ /* 0x000fcc000bf04270 */
[----:B--2-4-:R1:W2:Y:S03]  /*1fc0*/  SYNCS.PHASECHK.TRANS64.TRYWAIT P0, [UR4+0x68], R0 ;  /* 0x00006800ff0075a7 */ /* 0x0142a60008001104 */
[----:B------:R-:W-:Y:S05]  /*1fd0*/  BRA.U !UP0, `(.L_x_33) ;  /* 0x0000000108d07547 */ /* 0x000fea000b800000 */
[----:B------:R-:W-:Y:S01]  /*1fe0*/  UIADD3 UR29, UPT, UPT, UR45, UR13, URZ ;  /* 0x0000000d2d1d7290 */ /* 0x000fe2000fffe0ff */
[----:B------:R-:W-:-:S11]  /*1ff0*/  UMOV UR4, UR5 ;  /* 0x0000000500047c82 */ /* 0x000fd60008000000 */
.L_x_39:
[----:B------:R-:W-:Y:S01]  /*2000*/  ULEA UR17, UR4, UR6, 0x3 ;  /* 0x0000000604117291 */ /* 0x000fe2000f8e18ff */
[----:B--2---:R-:W-:Y:S01]  /*2010*/  @!P3 MOV R2, 0x4000 ;  /* 0x000040000002b802 */ /* 0x004fe20000000f00 */
[----:B--2-4-:R-:W-:Y:S10]  /*2020*/  @P0 BRA `(.L_x_34) ;  /* 0x00000000000c0947 */ /* 0x014ff40003800000 */
[----:B------:R-:W-:-:S04]  /*2030*/  SHF.L.U32 R3, R12, 0x1f, RZ ;  /* 0x0000001f0c037819 */ /* 0x000fc800000006ff */
[----:B------:R-:W2:Y:S02]  /*2040*/  SYNCS.PHASECHK.TRANS64.TRYWAIT P0, [UR17+0x68], R3 ;  /* 0x00006803ff0075a7 */ /* 0x000ea40008001111 */
[----:B--2---:R-:W-:Y:S05]  /*2050*/  @!P0 BRA `(.L_x_35) ;  /* 0x0000005c00648947 */ /* 0x004fea0003800000 */
.L_x_34:
[----:B------:R2:W-:Y:S01]  /*2060*/  @!P3 SYNCS.ARRIVE.TRANS64 RZ, [UR17], R2 ;  /* 0x00000002ffffb9a7 */ /* 0x0005e20008000011 */
[----:B------:R-:W-:-:S04]  /*2070*/  ULOP3.LUT UR5, UR26, 0x2, URZ, 0xfc, !UPT ;  /* 0x000000021a057892 */ /* 0x000fc8000f8efcff */
[----:B------:R-:W-:-:S09]  /*2080*/  UISETP.NE.AND UP0, UPT, UR5, 0x2, UPT ;  /* 0x000000020500788c */ /* 0x000fd2000bf05270 */
[----:B------:R-:W-:Y:S05]  /*2090*/  BRA.U UP0, `(.L_x_36) ;  /* 0x0000000100047547 */ /* 0x000fea000b800000 */
[----:B------:R-:W-:Y:S05]  /*20a0*/  BPT.TRAP 0x1 ;  /* 0x000000040000795c */ /* 0x000fea0000300000 */
.L_x_36:
[----:B------:R-:W-:Y:S04]  /*20b0*/  BSSY.RECONVERGENT B0, `(.L_x_37) ;  /* 0x0000003000007945 */ /* 0x000fe80003800200 */
[----:B------:R-:W-:Y:S05]  /*20c0*/  @P2 BRA `(.L_x_38) ;  /* 0x0000000000042947 */ /* 0x000fea0003800000 */
[----:B------:R-:W-:Y:S05]  /*20d0*/  BPT.TRAP 0x1 ;  /* 0x000000040000795c */ /* 0x000fea0000300000 */
.L_x_38:
[----:B------:R-:W-:Y:S05]  /*20e0*/  BSYNC.RECONVERGENT B0 ;  /* 0x0000000000007941 */ /* 0x000fea0003800200 */
.L_x_37:
[----:B------:R-:W-:Y:S02]  /*20f0*/  UIADD3 UR5, UPT, UPT, UR4, 0x1, URZ ;  /* 0x0000000104057890 */ /* 0x000fe4000fffe0ff */
[----:B------:R-:W-:Y:S02]  /*2100*/  USHF.L.U32 UR4, UR4, 0xc, URZ ;  /* 0x0000000c04047899 */ /* 0x000fe400080006ff */
[----:B------:R-:W-:Y:S02]  /*2110*/  UISETP.NE.AND UP0, UPT, UR5, 0xd, UPT ;  /* 0x0000000d0500788c */ /* 0x000fe4000bf05270 */
[----:B------:R-:W-:Y:S02]  /*2120*/  USHF.L.U32 UR18, UR13, 0x6, URZ ;  /* 0x000000060d127899 */ /* 0x000fe400080006ff */
[----:B------:R-:W-:Y:S02]  /*2130*/  USEL UR8, URZ, 0x1, UP0 ;  /* 0x00000001ff087887 */ /* 0x000fe40008000000 */
[----:B------:R-:W-:-:S02]  /*2140*/  USEL UR5, UR5, URZ, UP0 ;  /* 0x000000ff05057287 */ /* 0x000fc40008000000 */
[----:B------:R-:W-:Y:S02]  /*2150*/  UIADD3 UR22, UP0, UPT, UR30, 0x180, URZ ;  /* 0x000001801e167890 */ /* 0x000fe4000ff1e0ff */
[----:B------:R-:W-:Y:S01]  /*2160*/  ULEA UR7, UR5, UR6, 0x3 ;  /* 0x0000000605077291 */ /* 0x000fe2000f8e18ff */
[----:B------:R-:W-:Y:S01]  /*2170*/  LOP3.LUT R12, R12, UR8, RZ, 0x3c, !PT ;  /* 0x000000080c0c7c12 */ /* 0x000fe2000f8e3cff */
[----:B------:R-:W-:Y:S02]  /*2180*/  ULOP3.LUT UR8, UR27, UR4, URZ, 0xfc, !UPT ;  /* 0x000000041b087292 */ /* 0x000fe4000f8efcff */
[----:B------:R-:W-:Y:S01]  /*2190*/  UIADD3 UR13, UPT, UPT, UR13, 0x1, URZ ;  /* 0x000000010d0d7890 */ /* 0x000fe2000fffe0ff */
[----:B-1----:R-:W-:Y:S01]  /*21a0*/  SHF.L.U32 R0, R12, 0x1f, RZ ;  /* 0x0000001f0c007819 */ /* 0x002fe200000006ff */
[----:B------:R-:W-:Y:S02]  /*21b0*/  UIADD3 UR14, UP1, UPT, UR30, 0x80, URZ ;  /* 0x000000801e0e7890 */ /* 0x000fe4000ff3e0ff */
[----:B------:R-:W-:Y:S01]  /*21c0*/  UIADD3.X UR23, UPT, UPT, URZ, UR31, URZ, UP0, !UPT ;  /* 0x0000001fff177290 */ /* 0x000fe200087fe4ff */
[----:B------:R3:W4:Y:S01]  /*21d0*/  SYNCS.PHASECHK.TRANS64.TRYWAIT P0, [UR7+0x68], R0 ;  /* 0x00006800ff0075a7 */ /* 0x0007220008001107 */
[----:B------:R-:W-:-:S02]  /*21e0*/  ULOP3.LUT UR7, UR28, UR4, URZ, 0xfc, !UPT ;  /* 0x000000041c077292 */ /* 0x000fc4000f8efcff */
[----:B------:R-:W-:Y:S02]  /*21f0*/  ULEA UR8, UR8, UR6, 0x1 ;  /* 0x0000000608087291 */ /* 0x000fe4000f8e08ff */
[----:B------:R-:W-:Y:S02]  /*2200*/  ULEA UR7, UR7, UR6, 0x1 ;  /* 0x0000000607077291 */ /* 0x000fe4000f8e08ff */
[----:B------:R-:W-:Y:S02]  /*2210*/  UISETP.NE.AND UP0, UPT, UR13, UR29, UPT ;  /* 0x0000001d0d00728c */ /* 0x000fe4000bf05270 */
[----:B------:R-:W-:Y:S02]  /*2220*/  UIADD3 UR16, UPT, UPT, UR7, 0x3400, URZ ;  /* 0x0000340007107890 */ /* 0x000fe4000fffe0ff */
[----:B------:R-:W-:Y:S02]  /*2230*/  UIADD3.X UR15, UPT, UPT, URZ, UR31, URZ, UP1, !UPT ;  /* 0x0000001fff0f7290 */ /* 0x000fe40008ffe4ff */
[----:B------:R-:W-:-:S02]  /*2240*/  UPRMT UR7, URZ, 0x5410, UR24 ;  /* 0x00005410ff077896 */ /* 0x000fc40008000018 */
[----:B------:R-:W-:Y:S02]  /*2250*/  UIADD3 UR8, UPT, UPT, UR8, 0x1d400, URZ ;  /* 0x0001d40008087890 */ /* 0x000fe4000fffe0ff */
[----:B------:R-:W-:Y:S01]  /*2260*/  UPRMT UR4, URZ, 0x5410, UR21 ;  /* 0x00005410ff047896 */ /* 0x000fe20008000015 */
[----:B------:R-:W-:Y:S01]  /*2270*/  UMOV UR32, 0x0 ;  /* 0x0000000000207882 */ /* 0x000fe20000000000 */
[----:B------:R-:W-:Y:S01]  /*2280*/  UMOV UR33, 0x10000000 ;  /* 0x1000000000217882 */ /* 0x000fe20000000000 */
[----:B------:R-:W-:Y:S01]  /*2290*/  UMOV UR19, UR35 ;  /* 0x0000002300137c82 */ /* 0x000fe20008000000 */
[----:B------:R-:W-:Y:S01]  /*22a0*/  UMOV UR20, UR36 ;  /* 0x0000002400147c82 */ /* 0x000fe20008000000 */
[----:B------:R-:W-:Y:S01]  /*22b0*/  UMOV UR12, UR36 ;  /* 0x00000024000c7c82 */ /* 0x000fe20008000000 */
[----:B------:R-:W-:Y:S01]  /*22c0*/  UMOV UR9, UR17 ;  /* 0x0000001100097c82 */ /* 0x000fe20008000000 */
[----:B------:R-:W-:Y:S01]  /*22d0*/  UMOV UR10, UR18 ;  /* 0x00000012000a7c82 */ /* 0x000fe20008000000 */
[----:B------:R-:W-:Y:S01]  /*22e0*/  UTMALDG.3D.MULTICAST [UR16], [UR14], UR7, desc[UR32] ;  /* 0x000020100e0073b4 */ /* 0x000fe20008011807 */
[----:B------:R1:W-:Y:S02]  /*22f0*/  UTMALDG.3D.MULTICAST [UR8], [UR22], UR4, desc[UR32] ;  /* 0x00002008160073b4 */ /* 0x0003e40008011804 */
[----:B-1----:R-:W-:Y:S01]  /*2300*/  UMOV UR4, UR5 ;  /* 0x0000000500047c82 */ /* 0x002fe20008000000 */
[----:B---3--:R-:W-:Y:S05]  /*2310*/  BRA.U UP0, `(.L_x_39) ;  /* 0xfffffffd00387547 */ /* 0x008fea000b83ffff */
.L_x_33:
[C---:B------:R-:W-:Y:S01]  /*2320*/  LEA R3, R11.reuse, UR6, 0x3 ;  /* 0x000000060b037c11 */ /* 0x040fe2000f8e18ff */
[----:B------:R-:W-:Y:S01]  /*2330*/  NOP ;  /* 0x0000000000007918 */ /* 0x000fe20000000000 */
[----:B-1----:R-:W-:Y:S02]  /*2340*/  SHF.L.U32 R0, R10, 0x1f, RZ ;  /* 0x0000001f0a007819 */ /* 0x002fe400000006ff */
[----:B------:R-:W-:Y:S02]  /*2350*/  LEA R4, R11, UR6, 0x4 ;  /* 0x000000060b047c11 */ /* 0x000fe4000f8e20ff */
[----:B--2-4-:R-:W1:Y:S02]  /*2360*/  SYNCS.PHASECHK.TRANS64.TRYWAIT P0, [R3+URZ+0x110], R0 ;  /* 0x00011000030075a7 */ /* 0x014e6400080011ff */
[----:B-1----:R-:W-:Y:S05]  /*2370*/  @!P0 BRA `(.L_x_40) ;  /* 0x0000005800b48947 */ /* 0x002fea0003800000 */
.L_x_135:
[----:B------:R-:W2:Y:S01]  /*2380*/  LDS.128 R4, [R4+0x1a0] ;  /* 0x0001a00004047984 */ /* 0x000ea20000000c00 */
[----:B------:R-:W-:Y:S01]  /*2390*/  UISETP.GE.AND UP0, UPT, UR40, 0x1, UPT ;  /* 0x000000012800788c */ /* 0x000fe2000bf06270 */
[----:B------:R-:W-:Y:S01]  /*23a0*/  @!PT LDS RZ, [RZ] ;  /* 0x00000000fffff984 */ /* 0x000fe20000000800 */
[----:B------:R-:W-:Y:S01]  /*23b0*/  @!PT LDS RZ, [RZ] ;  /* 0x00000000fffff984 */ /* 0x000fe20000000800 */
[----:B------:R-:W-:Y:S01]  /*23c0*/  @!PT LDS RZ, [RZ] ;  /* 0x00000000fffff984 */ /* 0x000fe20000000800 */
[----:B------:R-:W-:Y:S01]  /*23d0*/  @!PT LDS RZ, [RZ] ;  /* 0x00000000fffff984 */ /* 0x000fe20000000800 */
[----:B------:R3:W-:Y:S06]  /*23e0*/  MEMBAR.ALL.CTA ;  /* 0x0000000000007992 */ /* 0x0007ec0000008000 */
[----:B---3--:R-:W3:Y:S01]  /*23f0*/  FENCE.VIEW.ASYNC.S ;  /* 0x00000000000073c6 */ /* 0x008ee20000000000 */
[----:B--2---:R-:W-:-:S13]  /*2400*/  LOP3.LUT P0, RZ, R6, 0x1, RZ, 0xc0, !PT ;  /* 0x0000000106ff7812 */ /* 0x004fda000780c0ff */
[----:B---3--:R-:W-:Y:S01]  /*2410*/  VOTEU.ANY UP1, P0 ;  /* 0x0000000000ff7886 */ /* 0x008fe20000020100 */
[----:B------:R-:W-:-:S13]  /*2420*/  PLOP3.LUT P0, PT, PT, PT, UP1, 0x80, 0x8 ;  /* 0x000000000008781c */ /* 0x000fda0003f0f018 */
[----:B-1----:R-:W-:Y:S02]  /*2430*/  @P0 LOP3.LUT R0, R5, 0xffff, RZ, 0xc0, !PT ;  /* 0x0000ffff05000812 */ /* 0x002fe400078ec0ff */
[----:B------:R-:W-:Y:S02]  /*2440*/  @P0 MOV R2, R4 ;  /* 0x0000000400020202 */ /* 0x000fe40000000f00 */
[----:B------:R-:W-:Y:S01]  /*2450*/  @P0 R2UR UR7, R0 ;  /* 0x00000000000702ca */ /* 0x000fe200000e0000 */
[----:B------:R-:W-:Y:S01]  /*2460*/  VIADD R0, R3, 0x120 ;  /* 0x0000012003007836 */ /* 0x000fe20000000000 */
[----:B------:R-:W-:Y:S02]  /*2470*/  @P0 SHF.R.U32.HI R4, RZ, 0x10, R5 ;  /* 0x00000010ff040819 */ /* 0x000fe40000011605 */
[----:B------:R-:W-:Y:S02]  /*2480*/  @P0 R2UR UR8, R2 ;  /* 0x00000000020802ca */ /* 0x000fe400000e0000 */
[----:B------:R-:W-:-:S02]  /*2490*/  PRMT R0, RZ, 0x654, R0 ;  /* 0x00000654ff007816 */ /* 0x000fc40000000000 */
[----:B------:R-:W-:Y:S02]  /*24a0*/  @P0 R2UR UR4, R4 ;  /* 0x00000000040402ca */ /* 0x000fe400000e0000 */
[----:B------:R1:W-:Y:S03]  /*24b0*/  SYNCS.ARRIVE.TRANS64.RED.A1T0 RZ, [R0+URZ], RZ ;  /* 0x000000ff00ff79a7 */ /* 0x0003e600081004ff */
[----:B------:R-:W-:-:S04]  /*24c0*/  @UP1 UMOV UR37, UR7 ;  /* 0x0000000700251c82 */ /* 0x000fc80008000000 */
[----:B------:R-:W-:-:S04]  /*24d0*/  @UP1 UMOV UR38, UR8 ;  /* 0x0000000800261c82 */ /* 0x000fc80008000000 */
[----:B------:R-:W-:Y:S01]  /*24e0*/  @UP1 UMOV UR36, UR4 ;  /* 0x0000000400241c82 */ /* 0x000fe20008000000 */
[----:B------:R-:W-:Y:S05]  /*24f0*/  BRA.U !UP0, `(.L_x_41) ;  /* 0x0000000108d47547 */ /* 0x000fea000b800000 */
[----:B------:R-:W2:Y:S01]  /*2500*/  LDCU.128 UR12, c[0x0][0xb10] ;  /* 0x00016200ff0c77ac */ /* 0x000ea20008000c00 */
[----:B------:R-:W3:Y:S01]  /*2510*/  LDCU UR29, c[0x0][0xb20] ;  /* 0x00016400ff1d77ac */ /* 0x000ee20008000800 */
[----:B------:R-:W4:Y:S01]  /*2520*/  LDCU UR20, c[0x0][0xb0c] ;  /* 0x00016180ff1477ac */ /* 0x000f220008000800 */
[----:B------:R-:W1:Y:S01]  /*2530*/  LDCU.64 UR10, c[0x0][0xb28] ;  /* 0x00016500ff0a77ac */ /* 0x000e620008000a00 */
[----:B------:R-:W-:Y:S02]  /*2540*/  UISETP.NE.AND UP3, UPT, UR40, 0x1, UPT ;  /* 0x000000012800788c */ /* 0x000fe4000bf65270 */
[----:B--2---:R-:W-:Y:S02]  /*2550*/  UIMAD.WIDE.U32 UR16, UR39, UR15, URZ ;  /* 0x0000000f271072a5 */ /* 0x004fe4000f8e00ff */
[----:B------:R-:W-:Y:S02]  /*2560*/  UIMAD.WIDE.U32 UR8, UR41, UR12, URZ ;  /* 0x0000000c290872a5 */ /* 0x000fe4000f8e00ff */
[----:B------:R-:W-:-:S02]  /*2570*/  UISETP.NE.AND UP0, UPT, UR14, 0x1, UPT ;  /* 0x000000010e00788c */ /* 0x000fc4000bf05270 */
[----:B------:R-:W-:Y:S01]  /*2580*/  UIMAD.WIDE.U32 UR22, UR37, UR15, URZ ;  /* 0x0000000f251672a5 */ /* 0x000fe2000f8e00ff */
[----:B------:R-:W-:Y:S02]  /*2590*/  UMOV UR16, UR17 ;  /* 0x0000001100107c82 */ /* 0x000fe40008000000 */
[----:B------:R-:W-:Y:S01]  /*25a0*/  UMOV UR8, UR9 ;  /* 0x0000000900087c82 */ /* 0x000fe20008000000 */
[----:B---3--:R-:W-:Y:S02]  /*25b0*/  USHF.R.U32.HI UR16, URZ, UR29, UR16 ;  /* 0x0000001dff107299 */ /* 0x008fe40008011610 */
[----:B----4-:R-:W-:Y:S02]  /*25c0*/  UISETP.NE.AND UP2, UPT, UR20, 0x1, UPT ;  /* 0x000000011400788c */ /* 0x010fe4000bf45270 */
[----:B------:R-:W-:Y:S02]  /*25d0*/  USHF.R.U32.HI UR8, URZ, UR13, UR8 ;  /* 0x0000000dff087299 */ /* 0x000fe40008011608 */
[----:B------:R-:W-:-:S02]  /*25e0*/  USEL UR7, UR39, UR16, !UP0 ;  /* 0x0000001027077287 */ /* 0x000fc4000c000000 */
[----:B------:R-:W-:Y:S02]  /*25f0*/  USEL UR8, UR41, UR8, !UP2 ;  /* 0x0000000829087287 */ /* 0x000fe4000d000000 */
[----:B-1----:R-:W-:Y:S01]  /*2600*/  UIMAD.WIDE.U32 UR16, UR7, UR10, URZ ;  /* 0x0000000a071072a5 */ /* 0x002fe2000f8e00ff */
[----:B------:R-:W-:Y:S01]  /*2610*/  UMOV UR4, UR23 ;  /* 0x0000001700047c82 */ /* 0x000fe20008000000 */
[----:B------:R-:W-:Y:S02]  /*2620*/  UIMAD.WIDE.U32 UR18, UR38, UR12, URZ ;  /* 0x0000000c261272a5 */ /* 0x000fe4000f8e00ff */
[----:B------:R-:W-:-:S03]  /*2630*/  UIMAD.WIDE.U32 UR22, UR8, UR10, URZ ;  /* 0x0000000a081672a5 */ /* 0x000fc6000f8e00ff */
[----:B------:R-:W-:Y:S01]  /*2640*/  UMOV UR16, UR17 ;  /* 0x0000001100107c82 */ /* 0x000fe20008000000 */
[----:B------:R-:W-:Y:S02]  /*2650*/  USHF.R.U32.HI UR4, URZ, UR29, UR4 ;  /* 0x0000001dff047299 */ /* 0x000fe40008011604 */
[----:B------:R-:W-:Y:S01]  /*2660*/  @UP3 USHF.R.U32.HI UR7, URZ, UR11, UR16 ;  /* 0x0000000bff073299 */ /* 0x000fe20008011610 */
[----:B------:R-:W-:Y:S01]  /*2670*/  UMOV UR18, UR19 ;  /* 0x0000001300127c82 */ /* 0x000fe20008000000 */
[----:B------:R-:W-:Y:S01]  /*2680*/  UMOV UR22, UR23 ;  /* 0x0000001700167c82 */ /* 0x000fe20008000000 */
[----:B------:R-:W-:Y:S02]  /*2690*/  USHF.R.U32.HI UR13, URZ, UR13, UR18 ;  /* 0x0000000dff0d7299 */ /* 0x000fe40008011612 */
[----:B------:R-:W-:Y:S02]  /*26a0*/  USEL UR4, UR37, UR4, !UP0 ;  /* 0x0000000425047287 */ /* 0x000fe4000c000000 */
[----:B------:R-:W-:-:S02]  /*26b0*/  @UP3 USHF.R.U32.HI UR8, URZ, UR11, UR22 ;  /* 0x0000000bff083299 */ /* 0x000fc40008011616 */
[----:B------:R-:W-:Y:S02]  /*26c0*/  UIMAD UR9, UR40, UR7, URZ ;  /* 0x00000007280972a4 */ /* 0x000fe4000f8e02ff */
[----:B------:R-:W-:Y:S02]  /*26d0*/  USEL UR7, UR38, UR13, !UP2 ;  /* 0x0000000d26077287 */ /* 0x000fe4000d000000 */
[----:B------:R-:W-:Y:S02]  /*26e0*/  UIMAD UR12, UR40, UR8, URZ ;  /* 0x00000008280c72a4 */ /* 0x000fe4000f8e02ff */
[----:B------:R-:W-:Y:S02]  /*26f0*/  UISETP.GE.AND UP0, UPT, UR4, UR9, UPT ;  /* 0x000000090400728c */ /* 0x000fe4000bf06270 */
[----:B------:R-:W-:Y:S02]  /*2700*/  UIMAD.WIDE.U32 UR16, UR4, UR10, URZ ;  /* 0x0000000a041072a5 */ /* 0x000fe4000f8e00ff */
[----:B------:R-:W-:-:S02]  /*2710*/  UISETP.GE.OR UP0, UPT, UR7, UR12, UP0 ;  /* 0x0000000c0700728c */ /* 0x000fc40008706670 */
        /* <DEDUP_REMOVED lines=19> */
.L_x_41:
[----:B------:R-:W2:Y:S02]  /*2850*/  LDCU UR4, c[0x0][0xb30] ;  /* 0x00016600ff0477ac */ /* 0x000ea40008000800 */
[----:B--2---:R-:W-:-:S09]  /*2860*/  UISETP.NE.AND UP0, UPT, UR4, 0x1, UPT ;  /* 0x000000010400788c */ /* 0x004fd2000bf05270 */
[----:B------:R-:W-:Y:S05]  /*2870*/  BRA.U UP0, `(.L_x_42) ;  /* 0x0000000100447547 */ /* 0x000fea000b800000 */
        /* <DEDUP_REMOVED lines=17> */
.L_x_42:
[----:B------:R-:W-:Y:S01]  /*2990*/  VIADD R11, R11, 0x1 ;  /* 0x000000010b0b7836 */ /* 0x000fe20000000000 */
[----:B------:R-:W-:Y:S02]  /*29a0*/  R2UR UR7, R48 ;  /* 0x00000000300772ca */ /* 0x000fe400000e0000 */
[----:B------:R-:W-:Y:S02]  /*29b0*/  R2UR UR4, R47 ;  /* 0x000000002f0472ca */ /* 0x000fe400000e0000 */
[C---:B------:R-:W-:Y:S02]  /*29c0*/  ISETP.NE.AND P0, PT, R11.reuse, 0x2, PT ;  /* 0x000000020b00780c */ /* 0x040fe40003f05270 */
[----:B------:R-:W-:Y:S02]  /*29d0*/  PLOP3.LUT P1, PT, PT, PT, PT, 0x80, 0x8 ;  /* 0x000000000008781c */ /* 0x000fe40003f2f070 */
[----:B-1----:R-:W-:Y:S02]  /*29e0*/  SEL R0, RZ, 0x1, P0 ;  /* 0x00000001ff007807 */ /* 0x002fe40000000000 */
[----:B------:R-:W-:-:S02]  /*29f0*/  SEL R11, R11, RZ, P0 ;  /* 0x000000ff0b0b7207 */ /* 0x000fc40000000000 */
[----:B------:R-:W-:Y:S01]  /*2a00*/  LOP3.LUT R10, R10, R0, RZ, 0x3c, !PT ;  /* 0x000000000a0a7212 */ /* 0x000fe200078e3cff */
[----:B------:R-:W-:Y:S02]  /*2a10*/  UIADD3 UR29, UPT, UPT, UR38, UR7, URZ ;  /* 0x00000007261d7290 */ /* 0x000fe4000fffe0ff */
[----:B------:R-:W-:Y:S01]  /*2a20*/  UIADD3 UR32, UPT, UPT, UR37, UR4, URZ ;  /* 0x0000000425207290 */ /* 0x000fe2000fffe0ff */
[----:B------:R-:W-:Y:S11]  /*2a30*/  BRA.U UP1, `(.L_x_43) ;  /* 0xfffffff101187547 */ /* 0x000ff6000b83ffff */
[----:B------:R-:W-:Y:S01]  /*2a40*/  UIADD3 UR7, UPT, UPT, UR6, 0x68, URZ ;  /* 0x0000006806077890 */ /* 0x000fe2000fffe0ff */
[----:B------:R-:W-:-:S03]  /*2a50*/  SHF.L.U32 R2, R12, 0x1f, RZ ;  /* 0x0000001f0c027819 */ /* 0x000fc600000006ff */
[----:B------:R-:W-:-:S09]  /*2a60*/  ULEA UR4, UR5, UR7, 0x3 ;  /* 0x0000000705047291 */ /* 0x000fd2000f8e18ff */
[----:B------:R-:W1:Y:S02]  /*2a70*/  SYNCS.PHASECHK.TRANS64.TRYWAIT P0, [UR4], R2 ;  /* 0x00000002ff0075a7 */ /* 0x000e640008001104 */
[----:B-1----:R-:W-:Y:S05]  /*2a80*/  @!P0 BRA `(.L_x_44) ;  /* 0x0000005400048947 */ /* 0x002fea0003800000 */
.L_x_137:
[----:B------:R-:W-:-:S04]  /*2a90*/  UIADD3 UR4, UPT, UPT, UR5, 0x1, URZ ;  /* 0x0000000105047890 */ /* 0x000fc8000fffe0ff */
[----:B------:R-:W-:-:S04]  /*2aa0*/  UISETP.NE.AND UP0, UPT, UR4, 0xd, UPT ;  /* 0x0000000d0400788c */ /* 0x000fc8000bf05270 */
[----:B------:R-:W-:Y:S02]  /*2ab0*/  USEL UR6, URZ, 0x1, UP0 ;  /* 0x00000001ff067887 */ /* 0x000fe40008000000 */
[----:B------:R-:W-:-:S04]  /*2ac0*/  USEL UR4, UR4, URZ, UP0 ;  /* 0x000000ff04047287 */ /* 0x000fc80008000000 */
[----:B------:R-:W-:Y:S01]  /*2ad0*/  ULEA UR5, UR4, UR7, 0x3 ;  /* 0x0000000704057291 */ /* 0x000fe2000f8e18ff */
[----:B-1----:R-:W-:-:S04]  /*2ae0*/  LOP3.LUT R2, R12, UR6, RZ, 0x3c, !PT ;  /* 0x000000060c027c12 */ /* 0x002fc8000f8e3cff */
[----:B------:R-:W-:-:S04]  /*2af0*/  SHF.L.U32 R3, R2, 0x1f, RZ ;  /* 0x0000001f02037819 */ /* 0x000fc800000006ff */
[----:B------:R-:W1:Y:S02]  /*2b00*/  SYNCS.PHASECHK.TRANS64.TRYWAIT P0, [UR5], R3 ;  /* 0x00000003ff0075a7 */ /* 0x000e640008001105 */
[----:B-1----:R-:W-:Y:S05]  /*2b10*/  @!P0 BRA `(.L_x_45) ;  /* 0x0000005000f88947 */ /* 0x002fea0003800000 */
.L_x_139:
[----:B------:R-:W-:-:S04]  /*2b20*/  UIADD3 UR4, UPT, UPT, UR4, 0x1, URZ ;  /* 0x0000000104047890 */ /* 0x000fc8000fffe0ff */
[----:B------:R-:W-:-:S04]  /*2b30*/  UISETP.NE.AND UP0, UPT, UR4, 0xd, UPT ;  /* 0x0000000d0400788c */ /* 0x000fc8000bf05270 */
[----:B------:R-:W-:Y:S02]  /*2b40*/  USEL UR6, URZ, 0x1, UP0 ;  /* 0x00000001ff067887 */ /* 0x000fe40008000000 */
[----:B------:R-:W-:-:S04]  /*2b50*/  USEL UR4, UR4, URZ, UP0 ;  /* 0x000000ff04047287 */ /* 0x000fc80008000000 */
[----:B------:R-:W-:Y:S01]  /*2b60*/  ULEA UR5, UR4, UR7, 0x3 ;  /* 0x0000000704057291 */ /* 0x000fe2000f8e18ff */
[----:B------:R-:W-:-:S04]  /*2b70*/  LOP3.LUT R2, R2, UR6, RZ, 0x3c, !PT ;  /* 0x0000000602027c12 */ /* 0x000fc8000f8e3cff */
[----:B-1----:R-:W-:-:S04]  /*2b80*/  SHF.L.U32 R3, R2, 0x1f, RZ ;  /* 0x0000001f02037819 */ /* 0x002fc800000006ff */
[----:B------:R-:W1:Y:S02]  /*2b90*/  SYNCS.PHASECHK.TRANS64.TRYWAIT P0, [UR5], R3 ;  /* 0x00000003ff0075a7 */ /* 0x000e640008001105 */
[----:B-1----:R-:W-:Y:S05]  /*2ba0*/  @!P0 BRA `(.L_x_46) ;  /* 0x0000005000ec8947 */ /* 0x002fea0003800000 */
.L_x_141:
        /* <DEDUP_REMOVED lines=9> */
.L_x_143:
        /* <DEDUP_REMOVED lines=9> */
.L_x_145:
        /* <DEDUP_REMOVED lines=9> */
.L_x_147:
        /* <DEDUP_REMOVED lines=9> */
.L_x_149:
        /* <DEDUP_REMOVED lines=9> */
.L_x_151:
        /* <DEDUP_REMOVED lines=9> */
.L_x_153:
        /* <DEDUP_REMOVED lines=9> */
.L_x_155:
        /* <DEDUP_REMOVED lines=9> */
.L_x_157:
        /* <DEDUP_REMOVED lines=9> */
.L_x_159:
[----:B------:R-:W-:-:S04]  /*30c0*/  UIADD3 UR4, UPT, UPT, UR4, 0x1, URZ ;  /* 0x0000000104047890 */ /* 0x000fc8000fffe0ff */
[----:B------:R-:W-:-:S04]  /*30d0*/  UISETP.NE.AND UP0, UPT, UR4, 0xd, UPT ;  /* 0x0000000d0400788c */ /* 0x000fc8000bf05270 */
[----:B------:R-:W-:Y:S02]  /*30e0*/  USEL UR5, URZ, 0x1, UP0 ;  /* 0x00000001ff057887 */ /* 0x000fe40008000000 */
[----:B------:R-:W-:-:S04]  /*30f0*/  USEL UR4, UR4, URZ, UP0 ;  /* 0x000000ff04047287 */ /* 0x000fc80008000000 */
[----:B------:R-:W-:Y:S01]  /*3100*/  ULEA UR4, UR4, UR7, 0x3 ;  /* 0x0000000704047291 */ /* 0x000fe2000f8e18ff */
[----:B------:R-:W-:-:S04]  /*3110*/  LOP3.LUT R2, R2, UR5, RZ, 0x3c, !PT ;  /* 0x0000000502027c12 */ /* 0x000fc8000f8e3cff */
[----:B------:R-:W-:Y:S01]  /*3120*/  SHF.L.U32 R2, R2, 0x1f, RZ ;  /* 0x0000001f02027819 */ /* 0x000fe200000006ff */
[----:B-1----:R-:W-:-:S07]  /*3130*/  IMAD.U32 R0, RZ, RZ, UR4 ;  /* 0x00000004ff007e24 */ /* 0x002fce000f8e00ff */
.L_x_56:
[----:B-1----:R1:W2:Y:S02]  /*3140*/  SYNCS.PHASECHK.TRANS64.TRYWAIT P0, [R0+URZ], R2 ;  /* 0x00000002000075a7 */ /* 0x0022a400080011ff */
[----:B--2---:R-:W-:Y:S05]  /*3150*/  @!P0 NANOSLEEP.SYNCS 0x989680 ;  /* 0x009896800000895d */ /* 0x004fea0003900000 */
[----:B------:R-:W2:Y:S02]  /*3160*/  @!P0 SYNCS.PHASECHK.TRANS64 P0, [R0+URZ], R2 ;  /* 0x00000002000085a7 */ /* 0x000ea400080010ff */
[----:B--2---:R-:W-:Y:S05]  /*3170*/  @P0 EXIT ;  /* 0x000000000000094d */ /* 0x004fea0003800000 */
[----:B------:R-:W-:Y:S05]  /*3180*/  BRA `(.L_x_56) ;  /* 0xfffffffc00ec7947 */ /* 0x000fea000383ffff */
.L_x_23:
[----:B------:R-:W-:-:S04]  /*3190*/  UISETP.NE.AND UP0, UPT, UR54, URZ, UPT ;  /* 0x000000ff3600728c */ /* 0x000fc8000bf05270 */
[----:B------:R-:W-:-:S09]  /*31a0*/  UISETP.NE.OR UP0, UPT, UR22, 0x1, UP0 ;  /* 0x000000011600788c */ /* 0x000fd20008705670 */
[----:B------:R-:W-:Y:S05]  /*31b0*/  BRA.U UP0, `(.L_x_57) ;  /* 0x0000000500487547 */ /* 0x000fea000b800000 */
[----:B------:R-:W-:Y:S01]  /*31c0*/  ISETP.GE.U32.AND P2, PT, R0, 0x4, PT ;  /* 0x000000040000780c */ /* 0x000fe20003f46070 */
[----:B------:R-:W-:Y:S01]  /*31d0*/  IMAD.MOV.U32 R12, RZ, RZ, 0x1 ;  /* 0x00000001ff0c7424 */ /* 0x000fe200078e00ff */
[----:B------:R-:W-:Y:S02]  /*31e0*/  CS2R R10, SRZ ;  /* 0x00000000000a7805 */ /* 0x000fe4000001ff00 */
[----:B------:R-:W-:Y:S01]  /*31f0*/  CS2R R8, SRZ ;  /* 0x0000000000087805 */ /* 0x000fe2000001ff00 */
[----:B------:R-:W-:Y:S01]  /*3200*/  UMOV UR6, 0x400 ;  /* 0x0000040000067882 */ /* 0x000fe20000000000 */
[----:B------:R-:W-:Y:S01]  /*3210*/  UMOV UR5, URZ ;  /* 0x000000ff00057c82 */ /* 0x000fe20008000000 */
[----:B------:R-:W-:-:S12]  /*3220*/  ULEA UR6, UR54, UR6, 0x18 ;  /* 0x0000000636067291 */ /* 0x000fd8000f8ec0ff */
.L_x_61:
[----:B------:R-:W-:Y:S02]  /*3230*/  LEA R2, R8, UR6, 0x3 ;  /* 0x0000000608027c11 */ /* 0x000fe4000f8e18ff */
[----:B------:R-:W-:-:S03]  /*3240*/  SHF.L.U32 R4, R9, 0x1f, RZ ;  /* 0x0000001f09047819 */ /* 0x000fc600000006ff */
[----:B------:R-:W-:Y:S01]  /*3250*/  VIADD R5, R2, 0x180 ;  /* 0x0000018002057836 */ /* 0x000fe20000000000 */
[----:B------:R-:W2:Y:S02]  /*3260*/  SYNCS.PHASECHK.TRANS64.TRYWAIT P0, [R2+URZ+0x170], R4 ;  /* 0x00017004020075a7 */ /* 0x000ea400080011ff */
[----:B--2---:R-:W-:Y:S05]  /*3270*/  @!P0 BRA `(.L_x_58) ;  /* 0x0000005000288947 */ /* 0x004fea0003800000 */
.L_x_160:
[----:B------:R-:W-:Y:S01]  /*3280*/  ULEA UR4, UR5, UR6, 0x3 ;  /* 0x0000000605047291 */ /* 0x000fe2000f8e18ff */
[----:B--2---:R-:W-:Y:S01]  /*3290*/  PRMT R2, RZ, 0x654, R5 ;  /* 0x00000654ff027816 */ /* 0x004fe20000000005 */
[----:B------:R-:W-:Y:S01]  /*32a0*/  @!P2 IMAD.MOV.U32 R4, RZ, RZ, 0x10 ;  /* 0x00000010ff04a424 */ /* 0x000fe200078e00ff */
[----:B------:R-:W-:Y:S01]  /*32b0*/  SHF.L.U32 R5, R12, 0x1f, RZ ;  /* 0x0000001f0c057819 */ /* 0x000fe200000006ff */
[----:B------:R-:W-:Y:S01]  /*32c0*/  UIADD3 UR7, UPT, UPT, UR4, 0x110, URZ ;  /* 0x0000011004077890 */ /* 0x000fe2000fffe0ff */
[----:B------:R2:W-:Y:S05]  /*32d0*/  SYNCS.ARRIVE.TRANS64.RED.A1T0 RZ, [R2+URZ], RZ ;  /* 0x000000ff02ff79a7 */ /* 0x0005ea00081004ff */
[----:B------:R-:W-:Y:S01]  /*32e0*/  IMAD.U32 R6, RZ, RZ, UR7 ;  /* 0x00000007ff067e24 */ /* 0x000fe2000f8e00ff */
[----:B------:R-:W3:Y:S04]  /*32f0*/  SYNCS.PHASECHK.TRANS64.TRYWAIT P0, [UR4+0x120], R5 ;  /* 0x00012005ff0075a7 */ /* 0x000ee80008001104 */
[----:B------:R-:W-:Y:S01]  /*3300*/  PRMT R6, R0, 0x654, R6 ;  /* 0x0000065400067816 */ /* 0x000fe20000000006 */
[----:B--23--:R-:W-:Y:S06]  /*3310*/  @!P0 BRA `(.L_x_59) ;  /* 0x0000005000148947 */ /* 0x00cfec0003800000 */
.L_x_162:
[----:B------:R-:W-:Y:S01]  /*3320*/  ULEA UR8, UR5, UR6, 0x4 ;  /* 0x0000000605087291 */ /* 0x000fe2000f8e20ff */
[----:B------:R-:W-:Y:S01]  /*3330*/  SEL R3, R6, R3, !P2 ;  /* 0x0000000306037207 */ /* 0x000fe20005000000 */
[----:B------:R-:W-:Y:S01]  /*3340*/  UIADD3 UR9, UPT, UPT, UR4, 0x110, URZ ;  /* 0x0000011004097890 */ /* 0x000fe2000fffe0ff */
[----:B--2---:R-:W-:Y:S01]  /*3350*/  LEA R2, R11, UR6, 0x3 ;  /* 0x000000060b027c11 */ /* 0x004fe2000f8e18ff */
[----:B------:R-:W-:Y:S01]  /*3360*/  UIADD3 UR8, UPT, UPT, UR8, 0x1a0, URZ ;  /* 0x000001a008087890 */ /* 0x000fe2000fffe0ff */
[----:B------:R2:W-:Y:S01]  /*3370*/  @!P2 SYNCS.ARRIVE.TRANS64.RED RZ, [R3+URZ], R4 ;  /* 0x0000000403ffa9a7 */ /* 0x0005e200080004ff */
[----:B------:R-:W-:Y:S01]  /*3380*/  UIADD3 UR4, UPT, UPT, UR5, 0x1, URZ ;  /* 0x0000000105047890 */ /* 0x000fe2000fffe0ff */
[----:B------:R-:W-:-:S03]  /*3390*/  VIADD R8, R8, 0x1 ;  /* 0x0000000108087836 */ /* 0x000fc60000000000 */
[----:B------:R-:W-:Y:S02]  /*33a0*/  UISETP.NE.AND UP0, UPT, UR4, 0x2, UPT ;  /* 0x000000020400788c */ /* 0x000fe4000bf05270 */
[----:B------:R-:W-:Y:S01]  /*33b0*/  ISETP.NE.AND P0, PT, R8, 0x2, PT ;  /* 0x000000020800780c */ /* 0x000fe20003f05270 */
[----:B------:R-:W-:Y:S06]  /*33c0*/  UGETNEXTWORKID.BROADCAST [UR8], [UR9] ;  /* 0x00000000080073ca */ /* 0x000fec0008000100 */
[----:B------:R-:W-:Y:S02]  /*33d0*/  USEL UR7, URZ, 0x1, UP0 ;  /* 0x00000001ff077887 */ /* 0x000fe40008000000 */
[----:B------:R-:W-:-:S04]  /*33e0*/  USEL UR5, UR4, URZ, UP0 ;  /* 0x000000ff04057287 */ /* 0x000fc80008000000 */
[----:B------:R-:W-:Y:S02]  /*33f0*/  LOP3.LUT R12, R12, UR7, RZ, 0x3c, !PT ;  /* 0x000000070c0c7c12 */ /* 0x000fe4000f8e3cff */
[----:B--2---:R-:W-:-:S04]  /*3400*/  SHF.L.U32 R4, R10, 0x1f, RZ ;  /* 0x0000001f0a047819 */ /* 0x004fc800000006ff */
[----:B------:R-:W2:Y:S02]  /*3410*/  SYNCS.PHASECHK.TRANS64.TRYWAIT P1, [R2+URZ+0x110], R4 ;  /* 0x00011004020075a7 */ /* 0x000ea400080211ff */
[----:B--2---:R-:W-:Y:S05]  /*3420*/  @!P1 BRA `(.L_x_60) ;  /* 0x0000004c00e89947 */ /* 0x004fea0003800000 */
.L_x_163:
[C---:B--2---:R-:W-:Y:S01]  /*3430*/  LEA R4, R11.reuse, UR6, 0x4 ;  /* 0x000000060b047c11 */ /* 0x044fe2000f8e20ff */
[----:B------:R-:W-:Y:S01]  /*3440*/  VIADD R2, R2, 0x120 ;  /* 0x0000012002027836 */ /* 0x000fe20000000000 */
[----:B------:R-:W-:Y:S01]  /*3450*/  SEL R8, R8, RZ, P0 ;  /* 0x000000ff08087207 */ /* 0x000fe20000000000 */
[----:B------:R-:W-:-:S03]  /*3460*/  VIADD R11, R11, 0x1 ;  /* 0x000000010b0b7836 */ /* 0x000fc60000000000 */
[----:B------:R-:W2:Y:S01]  /*3470*/  LDS.128 R4, [R4+0x1a0] ;  /* 0x0001a00004047984 */ /* 0x000ea20000000c00 */
[----:B------:R-:W-:Y:S02]  /*3480*/  PRMT R2, RZ, 0x654, R2 ;  /* 0x00000654ff027816 */ /* 0x000fe40000000002 */
[C---:B------:R-:W-:Y:S01]  /*3490*/  ISETP.NE.AND P1, PT, R11.reuse, 0x2, PT ;  /* 0x000000020b00780c */ /* 0x040fe20003f25270 */
[----:B------:R-:W-:Y:S01]  /*34a0*/  @!PT LDS RZ, [RZ] ;  /* 0x00000000fffff984 */ /* 0x000fe20000000800 */
[----:B------:R-:W-:Y:S01]  /*34b0*/  @!PT LDS RZ, [RZ] ;  /* 0x00000000fffff984 */ /* 0x000fe20000000800 */
[----:B------:R-:W-:Y:S01]  /*34c0*/  @!PT LDS RZ, [RZ] ;  /* 0x00000000fffff984 */ /* 0x000fe20000000800 */
[----:B------:R-:W-:Y:S01]  /*34d0*/  @!PT LDS RZ, [RZ] ;  /* 0x00000000fffff984 */ /* 0x000fe20000000800 */
[----:B------:R3:W-:Y:S06]  /*34e0*/  MEMBAR.ALL.CTA ;  /* 0x0000000000007992 */ /* 0x0007ec0000008000 */
[----:B---3--:R-:W3:Y:S01]  /*34f0*/  FENCE.VIEW.ASYNC.S ;  /* 0x00000000000073c6 */ /* 0x008ee20000000000 */
[----:B------:R-:W-:Y:S01]  /*3500*/  SEL R11, R11, RZ, P1 ;  /* 0x000000ff0b0b7207 */ /* 0x000fe20000800000 */
[----:B---3--:R3:W-:Y:S01]  /*3510*/  SYNCS.ARRIVE.TRANS64.RED.A1T0 RZ, [R2+URZ], RZ ;  /* 0x000000ff02ff79a7 */ /* 0x0087e200081004ff */
[----:B--2---:R-:W-:-:S02]  /*3520*/  LOP3.LUT P3, RZ, R6, 0x1, RZ, 0xc0, !PT ;  /* 0x0000000106ff7812 */ /* 0x004fc4000786c0ff */
[----:B------:R-:W-:-:S04]  /*3530*/  SEL R4, RZ, 0x1, P1 ;  /* 0x00000001ff047807 */ /* 0x000fc80000800000 */
[----:B------:R-:W-:Y:S02]  /*3540*/  LOP3.LUT R10, R10, R4, RZ, 0x3c, !PT ;  /* 0x000000040a0a7212 */ /* 0x000fe400078e3cff */
[----:B---3--:R-:W-:-:S04]  /*3550*/  SEL R2, RZ, 0x1, P0 ;  /* 0x00000001ff027807 */ /* 0x008fc80000000000 */
[----:B------:R-:W-:Y:S01]  /*3560*/  LOP3.LUT R9, R9, R2, RZ, 0x3c, !PT ;  /* 0x0000000209097212 */ /* 0x000fe200078e3cff */
[----:B------:R-:W-:Y:S06]  /*3570*/  @P3 BRA `(.L_x_61) ;  /* 0xfffffffc002c3947 */ /* 0x000fec000383ffff */
[----:B------:R-:W-:Y:S01]  /*3580*/  ULEA UR4, UR5, UR6, 0x3 ;  /* 0x0000000605047291 */ /* 0x000fe2000f8e18ff */
[----:B------:R-:W-:-:S08]  /*3590*/  SHF.L.U32 R2, R12, 0x1f, RZ ;  /* 0x0000001f0c027819 */ /* 0x000fd000000006ff */
[----:B------:R-:W2:Y:S02]  /*35a0*/  SYNCS.PHASECHK.TRANS64 P0, [UR4+0x120], R2 ;  /* 0x00012002ff0075a7 */ /* 0x000ea40008001004 */
[----:B--2---:R-:W-:Y:S05]  /*35b0*/  @P0 BRA `(.L_x_62) ;  /* 0x0000000000080947 */ /* 0x004fea0003800000 */
[----:B------:R-:W2:Y:S02]  /*35c0*/  SYNCS.PHASECHK.TRANS64.TRYWAIT P0, [UR4+0x120], R2 ;  /* 0x00012002ff0075a7 */ /* 0x000ea40008001104 */
[----:B--2---:R-:W-:Y:S05]  /*35d0*/  @!P0 BRA `(.L_x_63) ;  /* 0x0000004c00908947 */ /* 0x004fea0003800000 */
.L_x_62:
[----:B------:R-:W-:-:S04]  /*35e0*/  UIADD3 UR7, UPT, UPT, UR5, 0x1, URZ ;  /* 0x0000000105077890 */ /* 0x000fc8000fffe0ff */
[----:B------:R-:W-:-:S04]  /*35f0*/  UISETP.NE.AND UP0, UPT, UR7, 0x2, UPT ;  /* 0x000000020700788c */ /* 0x000fc8000bf05270 */
[----:B------:R-:W-:Y:S02]  /*3600*/  USEL UR8, URZ, 0x1, UP0 ;  /* 0x00000001ff087887 */ /* 0x000fe40008000000 */
[----:B------:R-:W-:-:S04]  /*3610*/  USEL UR7, UR7, URZ, UP0 ;  /* 0x000000ff07077287 */ /* 0x000fc80008000000 */
[----:B------:R-:W-:Y:S01]  /*3620*/  ULEA UR7, UR7, UR6, 0x3 ;  /* 0x0000000607077291 */ /* 0x000fe2000f8e18ff */
[----:B--2---:R-:W-:-:S04]  /*3630*/  LOP3.LUT R2, R12, UR8, RZ, 0x3c, !PT ;  /* 0x000000080c027c12 */ /* 0x004fc8000f8e3cff */
[----:B------:R-:W-:-:S04]  /*3640*/  SHF.L.U32 R0, R2, 0x1f, RZ ;  /* 0x0000001f02007819 */ /* 0x000fc800000006ff */
[----:B------:R-:W2:Y:S02]  /*3650*/  SYNCS.PHASECHK.TRANS64 P0, [UR7+0x120], R0 ;  /* 0x00012000ff0075a7 */ /* 0x000ea40008001007 */
[----:B-12---:R-:W-:Y:S05]  /*3660*/  @P0 EXIT ;  /* 0x000000000000094d */ /* 0x006fea0003800000 */
[----:B------:R-:W-:Y:S02]  /*3670*/  SHF.L.U32 R2, R2, 0x1f, RZ ;  /* 0x0000001f02027819 */ /* 0x000fe400000006ff */
[----:B------:R-:W-:-:S07]  /*3680*/  MOV R0, UR7 ;  /* 0x0000000700007c02 */ /* 0x000fce0008000f00 */
.L_x_64:
[----:B-1----:R1:W2:Y:S02]  /*3690*/  SYNCS.PHASECHK.TRANS64.TRYWAIT P0, [R0+URZ+0x120], R2 ;  /* 0x00012002000075a7 */ /* 0x0022a400080011ff */
[----:B--2---:R-:W-:Y:S05]  /*36a0*/  @!P0 NANOSLEEP.SYNCS 0x989680 ;  /* 0x009896800000895d */ /* 0x004fea0003900000 */
[----:B------:R-:W2:Y:S02]  /*36b0*/  @!P0 SYNCS.PHASECHK.TRANS64 P0, [R0+URZ+0x120], R2 ;  /* 0x00012002000085a7 */ /* 0x000ea400080010ff */
[----:B--2---:R-:W-:Y:S05]  /*36c0*/  @P0 EXIT ;  /* 0x000000000000094d */ /* 0x004fea0003800000 */
[----:B------:R-:W-:Y:S05]  /*36d0*/  BRA `(.L_x_64) ;  /* 0xfffffffc00ec7947 */ /* 0x000fea000383ffff */
.L_x_57:
[----:B------:R-:W-:Y:S05]  /*36e0*/  BRA.U UP4, `(.L_x_65) ;  /* 0x0000000d04d47547 */ /* 0x000fea000b800000 */
[----:B------:R-:W-:Y:S01]  /*36f0*/  UMOV UR4, 0x40 ;  /* 0x0000004000047882 */ /* 0x000fe20000000000 */
[----:B------:R-:W-:Y:S01]  /*3700*/  NOP ;  /* 0x0000000000007918 */ /* 0x000fe20000000000 */
[----:B------:R-:W-:Y:S01]  /*3710*/  ULEA UR5, UR54, UR4, 0x18 ;  /* 0x0000000436057291 */ /* 0x000fe2000f8ec0ff */
[----:B------:R-:W-:Y:S02]  /*3720*/  UMOV UR6, 0x400 ;  /* 0x0000040000067882 */ /* 0x000fe40000000000 */
[----:B------:R-:W-:-:S06]  /*3730*/  ULEA UR6, UR54, UR6, 0x18 ;  /* 0x0000000636067291 */ /* 0x000fcc000f8ec0ff */
[----:B------:R-:W2:Y:S02]  /*3740*/  LDS.U8 R0, [UR5+0x1c] ;  /* 0x00001c05ff007984 */ /* 0x000ea40008000000 */
[----:B--2---:R-:W-:-:S13]  /*3750*/  ISETP.NE.AND P0, PT, R0, RZ, PT ;  /* 0x000000ff0000720c */ /* 0x004fda0003f05270 */
[----:B------:R-:W-:Y:S05]  /*3760*/  @P0 BRA `(.L_x_66) ;  /* 0x0000000000580947 */ /* 0x000fea0003800000 */
[----:B------:R-:W-:-:S13]  /*3770*/  ELECT P0, URZ, PT ;  /* 0x0000000000ff782f */ /* 0x000fda0003800000 */
[----:B------:R-:W-:Y:S05]  /*3780*/  @!P0 BRA `(.L_x_67) ;  /* 0x0000000000608947 */ /* 0x000fea0003800000 */
[----:B------:R-:W-:Y:S01]  /*3790*/  UMOV UR4, 0x10 ;  /* 0x0000001000047882 */ /* 0x000fe20000000000 */
[----:B------:R-:W-:Y:S01]  /*37a0*/  HFMA2 R0, -RZ, RZ, 0, 5.9604644775390625e-08 ;  /* 0x00000001ff007431 */ /* 0x000fe200000001ff */
[----:B------:R-:W-:-:S03]  /*37b0*/  MOV R3, 0xffff ;  /* 0x0000ffff00037802 */ /* 0x000fc60000000f00 */
[----:B------:R-:W-:Y:S04]  /*37c0*/  DEPBAR.LE SB2, 0x36 ;  /* 0x0000ad800000791a */ /* 0x000fe80000000000 */
[----:B------:R-:W2:Y:S02]  /*37d0*/  UTCATOMSWS.FIND_AND_SET.ALIGN UP0, UR4, UR4 ;  /* 0x00000004000475e3 */ /* 0x000ea40008000800 */
[----:B--2---:R-:W-:Y:S01]  /*37e0*/  MOV R4, UR4 ;  /* 0x0000000400047c02 */ /* 0x004fe20008000f00 */
[----:B------:R-:W-:Y:S06]  /*37f0*/  BRA.U UP0, `(.L_x_68) ;  /* 0x0000000100187547 */ /* 0x000fec000b800000 */
.L_x_69:
[----:B------:R-:W-:Y:S05]  /*3800*/  NANOSLEEP 0x64 ;  /* 0x000000640000795d */ /* 0x000fea0003800000 */
[----:B------:R-:W-:-:S05]  /*3810*/  UMOV UR4, 0x10 ;  /* 0x0000001000047882 */ /* 0x000fca0000000000 */
[----:B------:R-:W-:Y:S04]  /*3820*/  DEPBAR.LE SB2, 0x36 ;  /* 0x0000ad800000791a */ /* 0x000fe80000000000 */
[----:B------:R-:W2:Y:S02]  /*3830*/  UTCATOMSWS.FIND_AND_SET.ALIGN UP0, UR4, UR4 ;  /* 0x00000004000475e3 */ /* 0x000ea40008000800 */
[----:B--2---:R-:W-:Y:S01]  /*3840*/  MOV R4, UR4 ;  /* 0x0000000400047c02 */ /* 0x004fe20008000f00 */
[----:B------:R-:W-:Y:S05]  /*3850*/  BRA.U !UP0, `(.L_x_69) ;  /* 0xfffffffd08e87547 */ /* 0x000fea000b83ffff */
.L_x_68:
[-C--:B------:R-:W-:Y:S02]  /*3860*/  SHF.L.U32 R3, R3, R4.reuse, RZ ;  /* 0x0000000403037219 */ /* 0x080fe400000006ff */
[----:B------:R-:W-:Y:S01]  /*3870*/  SHF.L.U32 R0, R0, R4, RZ ;  /* 0x0000000400007219 */ /* 0x000fe200000006ff */
[----:B------:R-:W-:Y:S02]  /*3880*/  IMAD.SHL.U32 R4, R4, 0x20, RZ ;  /* 0x0000002004047824 */ /* 0x000fe400078e00ff */
[----:B------:R2:W-:Y:S04]  /*3890*/  ATOMS.OR RZ, [UR5+0x14], R3 ;  /* 0x00001403ffff798c */ /* 0x0005e8000b000005 */
[----:B------:R2:W-:Y:S04]  /*38a0*/  ATOMS.OR RZ, [UR5+0x18], R0 ;  /* 0x00001800ffff798c */ /* 0x0005e8000b000005 */
[----:B------:R2:W-:Y:S01]  /*38b0*/  STS [UR6+0x1c0], R4 ;  /* 0x0001c004ff007988 */ /* 0x0005e20008000806 */
[----:B------:R-:W-:Y:S05]  /*38c0*/  BRA `(.L_x_67) ;  /* 0x0000000000107947 */ /* 0x000fea0003800000 */
.L_x_66:
[----:B------:R-:W-:Y:S02]  /*38d0*/  MOV R0, 0xffffffff ;  /* 0xffffffff00007802 */ /* 0x000fe40000000f00 */
[----:B------:R-:W-:-:S03]  /*38e0*/  MOV R4, 0x3910 ;  /* 0x0000391000047802 */ /* 0x000fc60000000f00 */
[----:B------:R2:W-:Y:S04]  /*38f0*/  STS [UR6+0x1c0], R0 ;  /* 0x0001c000ff007988 */ /* 0x0005e80008000806 */
[----:B-12--5:R-:W-:Y:S05]  /*3900*/  CALL.REL.NOINC `($__internal_1_$__cuda_sm10x_tcgen05_guardrail_trap_phase_invalid_during_alloc) ;  /* 0x0000005000687944 */ /* 0x026fea0003c00000 */
.L_x_67:
[----:B------:R-:W-:Y:S05]  /*3910*/  WARPSYNC.ALL ;  /* 0x0000000000007948 */ /* 0x000fea0003800000 */
[----:B------:R-:W3:Y:S01]  /*3920*/  S2UR UR4, SR_CgaCtaId ;  /* 0x00000000000479c3 */ /* 0x000ee20000008800 */
[----:B------:R-:W-:Y:S01]  /*3930*/  UMOV UR26, 0x400 ;  /* 0x00000400001a7882 */ /* 0x000fe20000000000 */
[----:B------:R-:W-:-:S06]  /*3940*/  NOP ;  /* 0x0000000000007918 */ /* 0x000fcc0000000000 */
[----:B------:R-:W-:Y:S06]  /*3950*/  BAR.ARV 0x6, 0xa0 ;  /* 0x0182800000007b1d */ /* 0x000fec0000002000 */
[----:B------:R-:W4:Y:S01]  /*3960*/  LDCU UR5, c[0x0][0x38c] ;  /* 0x00007180ff0577ac */ /* 0x000f220008000800 */
[----:B------:R-:W-:Y:S01]  /*3970*/  LOP3.LUT R2, R2, 0xffff, RZ, 0xc0, !PT ;  /* 0x0000ffff02027812 */ /* 0x000fe200078ec0ff */
[----:B------:R-:W-:Y:S01]  /*3980*/  IMAD.MOV.U32 R11, RZ, RZ, 0x1 ;  /* 0x00000001ff0b7424 */ /* 0x000fe200078e00ff */
[----:B------:R-:W-:Y:S01]  /*3990*/  CS2R R8, SRZ ;  /* 0x0000000000087805 */ /* 0x000fe2000001ff00 */
[----:B------:R-:W1:Y:S01]  /*39a0*/  LDCU UR7, c[0x0][0x38c] ;  /* 0x00007180ff0777ac */ /* 0x000e620008000800 */
[----:B------:R-:W-:Y:S01]  /*39b0*/  R2UR UR27, R2 ;  /* 0x00000000021b72ca */ /* 0x000fe200000e0000 */
[----:B------:R-:W-:Y:S01]  /*39c0*/  IMAD.MOV.U32 R10, RZ, RZ, RZ ;  /* 0x000000ffff0a7224 */ /* 0x000fe200078e00ff */
[----:B------:R-:W-:Y:S01]  /*39d0*/  UMOV UR30, URZ ;  /* 0x000000ff001e7c82 */ /* 0x000fe20008000000 */
[----:B------:R-:W-:Y:S01]  /*39e0*/  UMOV UR24, URZ ;  /* 0x000000ff00187c82 */ /* 0x000fe20008000000 */
[----:B---3--:R-:W-:Y:S01]  /*39f0*/  ULEA UR26, UR4, UR26, 0x18 ;  /* 0x0000001a041a7291 */ /* 0x008fe2000f8ec0ff */
[----:B------:R-:W-:Y:S01]  /*3a00*/  UMOV UR38, 0x0 ;  /* 0x0000000000267882 */ /* 0x000fe20000000000 */
[----:B------:R-:W-:-:S02]  /*3a10*/  UMOV UR39, 0x4100010 ;  /* 0x0410001000277882 */ /* 0x000fc40000000000 */
[----:B------:R-:W-:Y:S02]  /*3a20*/  UIADD3 UR4, UPT, UPT, UR26, 0x3400, URZ ;  /* 0x000034001a047890 */ /* 0x000fe4000fffe0ff */
[----:B------:R-:W-:Y:S02]  /*3a30*/  UIADD3 UR6, UPT, UPT, UR26, 0x1d400, URZ ;  /* 0x0001d4001a067890 */ /* 0x000fe4000fffe0ff */
[----:B----4-:R-:W-:Y:S01]  /*3a40*/  UIADD3 UR5, UPT, UPT, UR5, 0x3f, URZ ;  /* 0x0000003f05057890 */ /* 0x010fe2000fffe0ff */
[----:B--2---:R-:W2:Y:S01]  /*3a50*/  LDS R0, [UR26+0x1c0] ;  /* 0x0001c01aff007984 */ /* 0x004ea20008000800 */
[----:B-1----:R-:W-:Y:S01]  /*3a60*/  UMOV UR36, 0x0 ;  /* 0x0000000000247882 */ /* 0x002fe20000000000 */
[----:B------:R-:W-:Y:S01]  /*3a70*/  UMOV UR37, 0x4100010 ;  /* 0x0410001000257882 */ /* 0x000fe20000000000 */
[----:B------:R-:W-:Y:S02]  /*3a80*/  USHF.R.S32.HI UR40, URZ, 0x1f, UR5 ;  /* 0x0000001fff287899 */ /* 0x000fe40008011405 */
[----:B------:R-:W-:-:S02]  /*3a90*/  UISETP.GE.AND UP4, UPT, UR7, 0x1, UPT ;  /* 0x000000010700788c */ /* 0x000fc4000bf86270 */
[----:B------:R-:W-:Y:S02]  /*3aa0*/  ULEA.HI UR40, UR40, UR5, URZ, 0x6 ;  /* 0x0000000528287291 */ /* 0x000fe4000f8f30ff */
[----:B------:R-:W-:Y:S02]  /*3ab0*/  USHF.R.U32.HI UR5, URZ, 0x4, UR4 ;  /* 0x00000004ff057899 */ /* 0x000fe40008011604 */
[----:B------:R-:W-:Y:S02]  /*3ac0*/  USHF.R.S32.HI UR40, URZ, 0x6, UR40 ;  /* 0x00000006ff287899 */ /* 0x000fe40008011428 */
[----:B------:R-:W-:Y:S02]  /*3ad0*/  USHF.R.U32.HI UR4, URZ, 0x4, UR6 ;  /* 0x00000004ff047899 */ /* 0x000fe40008011606 */
[----:B------:R-:W-:Y:S02]  /*3ae0*/  UISETP.LT.AND UP0, UPT, UR40, 0x1, UPT ;  /* 0x000000012800788c */ /* 0x000fe4000bf01270 */
[----:B------:R-:W-:-:S02]  /*3af0*/  ULOP3.LUT UR5, UR5, 0x3fff, URZ, 0xc0, !UPT ;  /* 0x00003fff05057892 */ /* 0x000fc4000f8ec0ff */
[----:B------:R-:W-:Y:S02]  /*3b00*/  ULOP3.LUT UR4, UR4, 0x3fff, URZ, 0xc0, !UPT ;  /* 0x00003fff04047892 */ /* 0x000fe4000f8ec0ff */
[----:B------:R-:W-:Y:S02]  /*3b10*/  USEL UR41, UR40, 0x1, !UP0 ;  /* 0x0000000128297887 */ /* 0x000fe4000c000000 */
[----:B------:R-:W-:Y:S02]  /*3b20*/  ULOP3.LUT UR28, UR5, 0x10000, URZ, 0xfc, !UPT ;  /* 0x00010000051c7892 */ /* 0x000fe4000f8efcff */
[----:B------:R-:W-:Y:S02]  /*3b30*/  ULOP3.LUT UR29, UR4, 0x10000, URZ, 0xfc, !UPT ;  /* 0x00010000041d7892 */ /* 0x000fe4000f8efcff */
[----:B------:R-:W-:Y:S01]  /*3b40*/  UIADD3 UR41, UPT, UPT, -UR41, URZ, URZ ;  /* 0x000000ff29297290 */ /* 0x000fe2000fffe1ff */
[----:B------:R-:W-:Y:S01]  /*3b50*/  UMOV UR34, 0x0 ;  /* 0x0000000000227882 */ /* 0x000fe20000000000 */
[----:B------:R-:W-:Y:S01]  /*3b60*/  UMOV UR35, 0x4100010 ;  /* 0x0410001000237882 */ /* 0x000fe20000000000 */
[----:B------:R-:W-:Y:S01]  /*3b70*/  UMOV UR32, 0x0 ;  /* 0x0000000000207882 */ /* 0x000fe20000000000 */
[----:B------:R-:W-:Y:S01]  /*3b80*/  UMOV UR33, 0x4100010 ;  /* 0x0410001000217882 */ /* 0x000fe20000000000 */
[----:B--2---:R-:W-:-:S15]  /*3b90*/  R2UR UR42, R0 ;  /* 0x00000000002a72ca */ /* 0x004fde00000e0000 */
.L_x_76:
[----:B------:R-:W-:Y:S02]  /*3ba0*/  LEA R0, R10, UR26, 0x3 ;  /* 0x0000001a0a007c11 */ /* 0x000fe4000f8e18ff */
[----:B------:R-:W-:Y:S02]  /*3bb0*/  SHF.L.U32 R2, R9, 0x1f, RZ ;  /* 0x0000001f09027819 */ /* 0x000fe400000006ff */
[----:B------:R-:W-:Y:S01]  /*3bc0*/  PLOP3.LUT P0, PT, PT, PT, UP4, 0x80, 0x8 ;  /* 0x000000000008781c */ /* 0x000fe20003f0f048 */
[----:B------:R-:W-:Y:S01]  /*3bd0*/  VIADD R3, R0, 0x120 ;  /* 0x0000012000037836 */ /* 0x000fe20000000000 */
[----:B-1----:R-:W1:Y:S02]  /*3be0*/  SYNCS.PHASECHK.TRANS64.TRYWAIT P1, [R0+URZ+0x110], R2 ;  /* 0x00011002000075a7 */ /* 0x002e6400080211ff */
[----:B-1-3--:R-:W-:Y:S09]  /*3bf0*/  @!P1 BRA `(.L_x_70) ;  /* 0x0000004800209947 */ /* 0x00aff20003800000 */
.L_x_165:
[----:B------:R-:W-:Y:S01]  /*3c00*/  LEA R4, R10, UR26, 0x4 ;  /* 0x0000001a0a047c11 */ /* 0x000fe2000f8e20ff */
[----:B------:R-:W-:Y:S01]  /*3c10*/  @UP4 ULEA UR4, UR24, UR26, 0x3 ;  /* 0x0000001a18044291 */ /* 0x000fe2000f8e18ff */
[----:B------:R-:W-:Y:S01]  /*3c20*/  PLOP3.LUT P2, PT, PT, PT, PT, 0x80, 0x8 ;  /* 0x000000000008781c */ /* 0x000fe20003f4f070 */
[----:B------:R-:W-:Y:S01]  /*3c30*/  ULEA UR31, UR30, UR26, 0x3 ;  /* 0x0000001a1e1f7291 */ /* 0x000fe2000f8e18ff */
[----:B------:R-:W-:Y:S02]  /*3c40*/  PRMT R3, RZ, 0x654, R3 ;  /* 0x00000654ff037816 */ /* 0x000fe40000000003 */
[----:B------:R-:W2:Y:S01]  /*3c50*/  LDS.128 R4, [R4+0x1a0] ;  /* 0x0001a00004047984 */ /* 0x000ea20000000c00 */
[----:B-1----:R-:W-:Y:S02]  /*3c60*/  @P0 SHF.L.U32 R2, R8, 0x1f, RZ ;  /* 0x0000001f08020819 */ /* 0x002fe400000006ff */
[----:B------:R-:W-:Y:S01]  /*3c70*/  SHF.L.U32 R0, R11, 0x1f, RZ ;  /* 0x0000001f0b007819 */ /* 0x000fe200000006ff */
[----:B------:R-:W-:Y:S01]  /*3c80*/  @!PT LDS RZ, [RZ] ;  /* 0x00000000fffff984 */ /* 0x000fe20000000800 */
[----:B------:R-:W-:Y:S01]  /*3c90*/  @!PT LDS RZ, [RZ] ;  /* 0x00000000fffff984 */ /* 0x000fe20000000800 */
[----:B------:R-:W-:Y:S01]  /*3ca0*/  @!PT LDS RZ, [RZ] ;  /* 0x00000000fffff984 */ /* 0x000fe20000000800 */
[----:B------:R-:W-:Y:S01]  /*3cb0*/  @!PT LDS RZ, [RZ] ;  /* 0x00000000fffff984 */ /* 0x000fe20000000800 */
[----:B------:R1:W-:Y:S06]  /*3cc0*/  MEMBAR.ALL.CTA ;  /* 0x0000000000007992 */ /* 0x0003ec0000008000 */
[----:B-1----:R-:W1:Y:S02]  /*3cd0*/  FENCE.VIEW.ASYNC.S ;  /* 0x00000000000073c6 */ /* 0x002e640000000000 */
[----:B-1----:R1:W-:Y:S01]  /*3ce0*/  SYNCS.ARRIVE.TRANS64.RED.A1T0 RZ, [R3+URZ], RZ ;  /* 0x000000ff03ff79a7 */ /* 0x0023e200081004ff */
[----:B------:R1:W3:Y:S01]  /*3cf0*/  @P0 SYNCS.PHASECHK.TRANS64.TRYWAIT P2, [UR4], R2 ;  /* 0x00000002ff0005a7 */ /* 0x0002e20008041104 */
[----:B------:R-:W-:Y:S01]  /*3d00*/  ULEA.HI UR4, UR30, UR30, URZ, 0x1 ;  /* 0x0000001e1e047291 */ /* 0x000fe2000f8f08ff */
[----:B--2---:R-:W-:-:S03]  /*3d10*/  LOP3.LUT P1, RZ, R6, 0x1, RZ, 0xc0, !PT ;  /* 0x0000000106ff7812 */ /* 0x004fc6000782c0ff */
[----:B------:R-:W-:Y:S02]  /*3d20*/  USHF.L.U32 UR11, UR4, 0x5, URZ ;  /* 0x00000005040b7899 */ /* 0x000fe400080006ff */
[----:B------:R-:W-:Y:S02]  /*3d30*/  ULOP3.LUT UR4, UR4, 0xffe, URZ, 0xc0, !UPT ;  /* 0x00000ffe04047892 */ /* 0x000fe4000f8ec0ff */
[----:B------:R-:W-:Y:S02]  /*3d40*/  ULOP3.LUT UR11, UR11, 0xffffffc0, URZ, 0xc0, !UPT ;  /* 0xffffffc00b0b7892 */ /* 0x000fe4000f8ec0ff */
[----:B------:R-:W-:Y:S02]  /*3d50*/  UIADD3 UR4, UPT, UPT, -UR4, UR30, URZ ;  /* 0x0000001e04047290 */ /* 0x000fe4000fffe1ff */
[----:B------:R-:W-:Y:S01]  /*3d60*/  UIADD3 UR11, UPT, UPT, UR42, UR11, URZ ;  /* 0x0000000b2a0b7290 */ /* 0x000fe2000fffe0ff */
[----:B------:R-:W2:Y:S03]  /*3d70*/  SYNCS.PHASECHK.TRANS64.TRYWAIT P0, [UR31+0x150], R0 ;  /* 0x00015000ff0075a7 */ /* 0x000ea6000800111f */
[----:B------:R-:W-:Y:S01]  /*3d80*/  ULEA UR11, UR4, UR11, 0x14 ;  /* 0x0000000b040b7291 */ /* 0x000fe2000f8ea0ff */
[----:B-123--:R-:W-:Y:S11]  /*3d90*/  @!P0 BRA `(.L_x_71) ;  /* 0x0000004400cc8947 */ /* 0x00eff60003800000 */
.L_x_167:
[----:B------:R-:W-:Y:S01]  /*3da0*/  IADD3 R10, PT, PT, R10, 0x1, RZ ;  /* 0x000000010a0a7810 */ /* 0x000fe20007ffe0ff */
[----:B------:R-:W-:Y:S06]  /*3db0*/  BRA.U !UP4, `(.L_x_72) ;  /* 0x000000010cc07547 */ /* 0x000fec000b800000 */
[----:B------:R-:W-:Y:S01]  /*3dc0*/  UPLOP3.LUT UP2, UPT, UPT, UPT, UPT, 0x40, 0x4 ;  /* 0x000000000004789c */ /* 0x000fe20003f4e870 */
[----:B------:R-:W-:Y:S01]  /*3dd0*/  UMOV UR23, UR41 ;  /* 0x0000002900177c82 */ /* 0x000fe20008000000 */
[----:B------:R-:W-:Y:S01]  /*3de0*/  UMOV UR22, UR40 ;  /* 0x0000002800167c82 */ /* 0x000fe20008000000 */
[----:B------:R-:W-:-:S08]  /*3df0*/  UMOV UR10, UR24 ;  /* 0x00000018000a7c82 */ /* 0x000fd00008000000 */
.L_x_75:
[----:B------:R-:W-:Y:S02]  /*3e00*/  UIADD3 UR23, UPT, UPT, UR23, 0x1, URZ ;  /* 0x0000000117177890 */ /* 0x000fe4000fffe0ff */
[----:B--2---:R-:W-:Y:S02]  /*3e10*/  ULEA UR5, UR10, UR26, 0x3 ;  /* 0x0000001a0a057291 */ /* 0x004fe4000f8e18ff */
[----:B------:R-:W-:Y:S01]  /*3e20*/  UISETP.NE.AND UP3, UPT, UR23, URZ, UPT ;  /* 0x000000ff1700728c */ /* 0x000fe2000bf65270 */
[----:B---3--:R-:W-:Y:S10]  /*3e30*/  @P2 BRA `(.L_x_73) ;  /* 0x00000000000c2947 */ /* 0x008ff40003800000 */
[----:B-1----:R-:W-:Y:S04]  /*3e40*/  SHF.L.U32 R2, R8, 0x1f, RZ ;  /* 0x0000001f08027819 */ /* 0x002fe800000006ff */
[----:B------:R-:W1:Y:S02]  /*3e50*/  SYNCS.PHASECHK.TRANS64.TRYWAIT P0, [UR5], R2 ;  /* 0x00000002ff0075a7 */ /* 0x000e640008001105 */
[----:B-1----:R-:W-:Y:S05]  /*3e60*/  @!P0 BRA `(.L_x_74) ;  /* 0x0000004400b08947 */ /* 0x002fea0003800000 */
.L_x_73:
[----:B------:R-:W-:Y:S01]  /*3e70*/  UISETP.NE.AND UP0, UPT, UR22, 0x1, UPT ;  /* 0x000000011600788c */ /* 0x000fe2000bf05270 */
[----:B------:R-:W-:Y:S01]  /*3e80*/  PLOP3.LUT P2, PT, PT, PT, PT, 0x80, 0x8 ;  /* 0x000000000008781c */ /* 0x000fe20003f4f070 */
[----:B------:R-:W-:Y:S02]  /*3e90*/  UIADD3 UR4, UPT, UPT, UR10, 0x1, URZ ;  /* 0x000000010a047890 */ /* 0x000fe4000fffe0ff */
[----:B------:R-:W-:Y:S02]  /*3ea0*/  UIADD3 UR25, UPT, UPT, UR5, 0x68, URZ ;  /* 0x0000006805197890 */ /* 0x000fe4000fffe0ff */
[----:B------:R-:W-:Y:S01]  /*3eb0*/  UISETP.NE.AND UP1, UPT, UR4, 0xd, UPT ;  /* 0x0000000d0400788c */ /* 0x000fe2000bf25270 */
[----:B------:R-:W-:Y:S01]  /*3ec0*/  PLOP3.LUT P0, PT, PT, PT, UP0, 0x80, 0x8 ;  /* 0x000000000008781c */ /* 0x000fe20003f0f008 */
[----:B------:R-:W-:Y:S02]  /*3ed0*/  UIADD3 UR22, UPT, UPT, UR22, -0x1, URZ ;  /* 0xffffffff16167890 */ /* 0x000fe4000fffe0ff */
[----:B------:R-:W-:Y:S02]  /*3ee0*/  USEL UR6, URZ, 0x1, UP1 ;  /* 0x00000001ff067887 */ /* 0x000fe40008800000 */
[----:B------:R-:W-:Y:S01]  /*3ef0*/  USEL UR24, UR4, URZ, UP1 ;  /* 0x000000ff04187287 */ /* 0x000fe20008800000 */
[----:B------:R-:W-:Y:S01]  /*3f00*/  UMOV UR7, 0x40004040 ;  /* 0x4000404000077882 */ /* 0x000fe20000000000 */
[----:B------:R-:W-:Y:S02]  /*3f10*/  UMOV UR5, 0x40004040 ;  /* 0x4000404000057882 */ /* 0x000fe40000000000 */
[----:B------:R-:W-:Y:S01]  /*3f20*/  @UP0 ULEA UR4, UR24, UR26, 0x3 ;  /* 0x0000001a18040291 */ /* 0x000fe2000f8e18ff */
[----:B------:R-:W-:Y:S01]  /*3f30*/  LOP3.LUT R8, R8, UR6, RZ, 0x3c, !PT ;  /* 0x0000000608087c12 */ /* 0x000fe2000f8e3cff */
[----:B------:R-:W-:Y:S01]  /*3f40*/  ULEA UR6, UR10, UR29, 0x9 ;  /* 0x0000001d0a067291 */ /* 0x000fe2000f8e48ff */
[----:B------:R-:W-:Y:S02]  /*3f50*/  UMOV UR21, 0x40004040 ;  /* 0x4000404000157882 */ /* 0x000fe40000000000 */
[----:B-1----:R-:W-:Y:S01]  /*3f60*/  @P0 SHF.L.U32 R0, R8, 0x1f, RZ ;  /* 0x0000001f08000819 */ /* 0x002fe200000006ff */
[----:B------:R-:W-:Y:S02]  /*3f70*/  UIADD3 UR20, UPT, UPT, UR6, 0x2, URZ ;  /* 0x0000000206147890 */ /* 0x000fe4000fffe0ff */
[----:B------:R-:W-:Y:S01]  /*3f80*/  UIADD3 UR16, UPT, UPT, UR6, 0x4, URZ ;  /* 0x0000000406107890 */ /* 0x000fe2000fffe0ff */
[----:B------:R2:W3:Y:S01]  /*3f90*/  @P0 SYNCS.PHASECHK.TRANS64.TRYWAIT P2, [UR4], R0 ;  /* 0x00000000ff0005a7 */ /* 0x0004e20008041104 */
[----:B------:R-:W-:Y:S02]  /*3fa0*/  ULEA UR4, UR10, UR28, 0x9 ;  /* 0x0000001c0a047291 */ /* 0x000fe4000f8e48ff */
[----:B------:R-:W-:Y:S02]  /*3fb0*/  UIADD3 UR12, UPT, UPT, UR6, 0x6, URZ ;  /* 0x00000006060c7890 */ /* 0x000fe4000fffe0ff */
[----:B------:R-:W-:Y:S02]  /*3fc0*/  UIADD3 UR18, UPT, UPT, UR4, 0x2, URZ ;  /* 0x0000000204127890 */ /* 0x000fe4000fffe0ff */
[----:B------:R-:W-:Y:S02]  /*3fd0*/  UIADD3 UR14, UPT, UPT, UR4, 0x4, URZ ;  /* 0x00000004040e7890 */ /* 0x000fe4000fffe0ff */
[----:B------:R-:W-:Y:S01]  /*3fe0*/  UIADD3 UR8, UPT, UPT, UR4, 0x6, URZ ;  /* 0x0000000604087890 */ /* 0x000fe2000fffe0ff */
[----:B------:R2:W-:Y:S01]  /*3ff0*/  UTCHMMA gdesc[UR4], gdesc[UR6], tmem[UR11], tmem[UR38], idesc[UR39], UP2 ;  /* 0x00ff2606040075ea */ /* 0x0005e2000900000b */
[----:B------:R-:W-:Y:S01]  /*4000*/  UPLOP3.LUT UP2, UPT, UPT, UPT, UPT, 0x80, 0x8 ;  /* 0x000000000008789c */ /* 0x000fe20003f4f070 */
[----:B------:R-:W-:Y:S01]  /*4010*/  UMOV UR19, 0x40004040 ;  /* 0x4000404000137882 */ /* 0x000fe20000000000 */
[----:B------:R-:W-:Y:S01]  /*4020*/  UMOV UR17, 0x40004040 ;  /* 0x4000404000117882 */ /* 0x000fe20000000000 */
[----:B------:R2:W-:Y:S01]  /*4030*/  UTCHMMA gdesc[UR18], gdesc[UR20], tmem[UR11], tmem[UR36], idesc[UR37], UPT ;  /* 0x00ff2414120075ea */ /* 0x0005e2000b80000b */
[----:B------:R-:W-:Y:S01]  /*4040*/  UMOV UR15, 0x40004040 ;  /* 0x40004040000f7882 */ /* 0x000fe20000000000 */
[----:B------:R-:W-:Y:S01]  /*4050*/  UMOV UR13, 0x40004040 ;  /* 0x40004040000d7882 */ /* 0x000fe20000000000 */
[----:B------:R-:W-:Y:S01]  /*4060*/  UMOV UR9, 0x40004040 ;  /* 0x4000404000097882 */ /* 0x000fe20000000000 */
[----:B------:R2:W-:Y:S01]  /*4070*/  UTCHMMA gdesc[UR14], gdesc[UR16], tmem[UR11], tmem[UR34], idesc[UR35], UPT ;  /* 0x00ff22100e0075ea */ /* 0x0005e2000b80000b */
[----:B------:R2:W-:Y:S01]  /*4080*/  UTCHMMA gdesc[UR8], gdesc[UR12], tmem[UR11], tmem[UR32], idesc[UR33], UPT ;  /* 0x00ff200c080075ea */ /* 0x0005e2000b80000b */
[----:B------:R2:W-:Y:S01]  /*4090*/  UTCBAR.MULTICAST [UR25], URZ, UR27 ;  /* 0x000000ff190073e9 */ /* 0x0005e2000800081b */
[----:B------:R-:W-:Y:S01]  /*40a0*/  UMOV UR10, UR24 ;  /* 0x00000018000a7c82 */ /* 0x000fe20008000000 */
[----:B------:R-:W-:Y:S05]  /*40b0*/  BRA.U UP3, `(.L_x_75) ;  /* 0xfffffffd03507547 */ /* 0x000fea000b83ffff */
.L_x_72:
[----:B--2---:R-:W-:Y:S01]  /*40c0*/  UIADD3 UR4, UPT, UPT, UR30, 0x1, URZ ;  /* 0x000000011e047890 */ /* 0x004fe2000fffe0ff */
[C---:B------:R-:W-:Y:S01]  /*40d0*/  ISETP.NE.AND P0, PT, R10.reuse, 0x2, PT ;  /* 0x000000020a00780c */ /* 0x040fe20003f05270 */
[----:B------:R-:W-:Y:S02]  /*40e0*/  UIADD3 UR5, UPT, UPT, UR31, 0x130, URZ ;  /* 0x000001301f057890 */ /* 0x000fe4000fffe0ff */
[----:B------:R-:W-:Y:S01]  /*40f0*/  UISETP.NE.AND UP0, UPT, UR4, 0x4, UPT ;  /* 0x000000040400788c */ /* 0x000fe2000bf05270 */
[----:B-1----:R-:W-:Y:S02]  /*4100*/  SEL R0, RZ, 0x1, P0 ;  /* 0x00000001ff007807 */ /* 0x002fe40000000000 */
[----:B------:R-:W-:Y:S01]  /*4110*/  SEL R10, R10, RZ, P0 ;  /* 0x000000ff0a0a7207 */ /* 0x000fe20000000000 */
[----:B------:R-:W-:Y:S01]  /*4120*/  USEL UR6, URZ, 0x1, UP0 ;  /* 0x00000001ff067887 */ /* 0x000fe20008000000 */
[----:B------:R-:W-:Y:S01]  /*4130*/  LOP3.LUT R9, R9, R0, RZ, 0x3c, !PT ;  /* 0x0000000009097212 */ /* 0x000fe200078e3cff */
[----:B------:R-:W-:Y:S01]  /*4140*/  USEL UR30, UR4, URZ, UP0 ;  /* 0x000000ff041e7287 */ /* 0x000fe20008000000 */
[----:B------:R1:W-:Y:S03]  /*4150*/  UTCBAR [UR5], URZ ;  /* 0x000000ff050073e9 */ /* 0x0003e600080000ff */
[----:B------:R-:W-:Y:S01]  /*4160*/  LOP3.LUT R11, R11, UR6, RZ, 0x3c, !PT ;  /* 0x000000060b0b7c12 */ /* 0x000fe2000f8e3cff */
[----:B------:R-:W-:Y:S07]  /*4170*/  @P1 BRA `(.L_x_76) ;  /* 0xfffffff800881947 */ /* 0x000fee000383ffff */
[----:B------:R-:W2:Y:S01]  /*4180*/  S2UR UR8, SR_CgaCtaId ;  /* 0x00000000000879c3 */ /* 0x000ea20000008800 */
[----:B------:R-:W-:Y:S01]  /*4190*/  ELECT P0, URZ, PT ;  /* 0x0000000000ff782f */ /* 0x000fe20003800000 */
[----:B------:R-:W-:Y:S01]  /*41a0*/  IMAD.MOV.U32 R0, RZ, RZ, 0x1 ;  /* 0x00000001ff007424 */ /* 0x000fe200078e00ff */
[----:B------:R-:W-:Y:S01]  /*41b0*/  UIADD3 UR26, UPT, UPT, UR26, 0x150, URZ ;  /* 0x000001501a1a7890 */ /* 0x000fe2000fffe0ff */
[----:B------:R-:W-:Y:S01]  /*41c0*/  SHF.L.U32 R2, R11, 0x1f, RZ ;  /* 0x0000001f0b027819 */ /* 0x000fe200000006ff */
[----:B------:R-:W-:-:S03]  /*41d0*/  UMOV UR4, 0x40 ;  /* 0x0000004000047882 */ /* 0x000fc60000000000 */
[----:B------:R-:W-:Y:S01]  /*41e0*/  UVIRTCOUNT.DEALLOC.SMPOOL 0x80 ;  /* 0x000000800000784c */ /* 0x000fe20000000000 */
[----:B--2---:R-:W-:Y:S02]  /*41f0*/  ULEA UR8, UR8, UR4, 0x18 ;  /* 0x0000000408087291 */ /* 0x004fe4000f8ec0ff */
[----:B------:R-:W-:-:S07]  /*4200*/  ULEA UR4, UR30, UR26, 0x3 ;  /* 0x0000001a1e047291 */ /* 0x000fce000f8e18ff */
[----:B------:R2:W-:Y:S02]  /*4210*/  @P0 STS.U8 [UR8+0x1c], R0 ;  /* 0x00001c00ff000988 */ /* 0x0005e40008000008 */
[----:B------:R-:W4:Y:S02]  /*4220*/  SYNCS.PHASECHK.TRANS64.TRYWAIT P0, [UR4], R2 ;  /* 0x00000002ff0075a7 */ /* 0x000f240008001104 */
[----:B--2-4-:R-:W-:Y:S05]  /*4230*/  @!P0 BRA `(.L_x_77) ;  /* 0x0000004000d48947 */ /* 0x014fea0003800000 */
.L_x_170:
[----:B------:R-:W-:-:S04]  /*4240*/  UIADD3 UR4, UPT, UPT, UR30, 0x1, URZ ;  /* 0x000000011e047890 */ /* 0x000fc8000fffe0ff */
[----:B------:R-:W-:-:S04]  /*4250*/  UISETP.NE.AND UP0, UPT, UR4, 0x4, UPT ;  /* 0x000000040400788c */ /* 0x000fc8000bf05270 */
[----:B------:R-:W-:Y:S02]  /*4260*/  USEL UR6, URZ, 0x1, UP0 ;  /* 0x00000001ff067887 */ /* 0x000fe40008000000 */
[----:B------:R-:W-:-:S04]  /*4270*/  USEL UR4, UR4, URZ, UP0 ;  /* 0x000000ff04047287 */ /* 0x000fc80008000000 */
[----:B-1----:R-:W-:Y:S01]  /*4280*/  ULEA UR5, UR4, UR26, 0x3 ;  /* 0x0000001a04057291 */ /* 0x002fe2000f8e18ff */
[----:B--2---:R-:W-:-:S04]  /*4290*/  LOP3.LUT R2, R11, UR6, RZ, 0x3c, !PT ;  /* 0x000000060b027c12 */ /* 0x004fc8000f8e3cff */
[----:B------:R-:W-:-:S04]  /*42a0*/  SHF.L.U32 R3, R2, 0x1f, RZ ;  /* 0x0000001f02037819 */ /* 0x000fc800000006ff */
[----:B------:R-:W1:Y:S02]  /*42b0*/  SYNCS.PHASECHK.TRANS64.TRYWAIT P0, [UR5], R3 ;  /* 0x00000003ff0075a7 */ /* 0x000e640008001105 */
[----:B-1----:R-:W-:Y:S05]  /*42c0*/  @!P0 BRA `(.L_x_78) ;  /* 0x0000004000c88947 */ /* 0x002fea0003800000 */
.L_x_172:
        /* <DEDUP_REMOVED lines=9> */
.L_x_174:
[----:B------:R-:W-:-:S04]  /*4360*/  UIADD3 UR4, UPT, UPT, UR4, 0x1, URZ ;  /* 0x0000000104047890 */ /* 0x000fc8000fffe0ff */
[----:B------:R-:W-:-:S04]  /*4370*/  UISETP.NE.AND UP0, UPT, UR4, 0x4, UPT ;  /* 0x000000040400788c */ /* 0x000fc8000bf05270 */
[----:B------:R-:W-:Y:S02]  /*4380*/  USEL UR5, URZ, 0x1, UP0 ;  /* 0x00000001ff057887 */ /* 0x000fe40008000000 */
[----:B------:R-:W-:-:S04]  /*4390*/  USEL UR4, UR4, URZ, UP0 ;  /* 0x000000ff04047287 */ /* 0x000fc80008000000 */
[----:B------:R-:W-:Y:S01]  /*43a0*/  ULEA UR4, UR4, UR26, 0x3 ;  /* 0x0000001a04047291 */ /* 0x000fe2000f8e18ff */
[----:B------:R-:W-:-:S04]  /*43b0*/  LOP3.LUT R2, R2, UR5, RZ, 0x3c, !PT ;  /* 0x0000000502027c12 */ /* 0x000fc8000f8e3cff */
[----:B------:R-:W-:-:S04]  /*43c0*/  SHF.L.U32 R2, R2, 0x1f, RZ ;  /* 0x0000001f02027819 */ /* 0x000fc800000006ff */
[----:B------:R-:W2:Y:S02]  /*43d0*/  SYNCS.PHASECHK.TRANS64.TRYWAIT P0, [UR4], R2 ;  /* 0x00000002ff0075a7 */ /* 0x000ea40008001104 */
[----:B--2---:R-:W-:Y:S05]  /*43e0*/  @!P0 BRA `(.L_x_80) ;  /* 0x0000004000b08947 */ /* 0x004fea0003800000 */
.L_x_176:
[----:B------:R-:W-:Y:S01]  /*43f0*/  NOP ;  /* 0x0000000000007918 */ /* 0x000fe20000000000 */
[----:B-1----:R-:W1:Y:S01]  /*4400*/  LDS R0, [UR8+0x14] ;  /* 0x00001408ff007984 */ /* 0x002e620008000800 */
[----:B------:R-:W-:Y:S01]  /*4410*/  ULOP3.LUT UR4, UR42, 0xffff, URZ, 0xc0, !UPT ;  /* 0x0000ffff2a047892 */ /* 0x000fe2000f8ec0ff */
[----:B------:R-:W-:Y:S01]  /*4420*/  UMOV UR5, 0xffff ;  /* 0x0000ffff00057882 */ /* 0x000fe20000000000 */
[----:B------:R-:W-:Y:S02]  /*4430*/  UMOV UR6, 0x1 ;  /* 0x0000000100067882 */ /* 0x000fe40000000000 */
[----:B------:R-:W-:-:S04]  /*4440*/  USHF.R.U32.HI UR4, URZ, 0x5, UR4 ;  /* 0x00000005ff047899 */ /* 0x000fc80008011604 */
[----:B------:R-:W-:Y:S02]  /*4450*/  USHF.L.U32 UR5, UR5, UR4, URZ ;  /* 0x0000000405057299 */ /* 0x000fe400080006ff */
[----:B------:R-:W-:-:S04]  /*4460*/  USHF.L.U32 UR4, UR6, UR4, URZ ;  /* 0x0000000406047299 */ /* 0x000fc800080006ff */
[----:B-1----:R-:W-:-:S04]  /*4470*/  LOP3.LUT R0, R0, UR5, RZ, 0xc0, !PT ;  /* 0x0000000500007c12 */ /* 0x002fc8000f8ec0ff */
[----:B------:R-:W-:-:S13]  /*4480*/  ISETP.NE.AND P0, PT, R0, UR5, PT ;  /* 0x0000000500007c0c */ /* 0x000fda000bf05270 */
[----:B------:R-:W-:Y:S05]  /*4490*/  @P0 BRA `(.L_x_81) ;  /* 0x0000000000580947 */ /* 0x000fea0003800000 */
[----:B------:R-:W1:Y:S02]  /*44a0*/  LDS R0, [UR8+0x18] ;  /* 0x00001808ff007984 */ /* 0x000e640008000800 */
[----:B-1----:R-:W-:-:S04]  /*44b0*/  LOP3.LUT R0, R0, UR4, RZ, 0xc0, !PT ;  /* 0x0000000400007c12 */ /* 0x002fc8000f8ec0ff */
[----:B------:R-:W-:-:S13]  /*44c0*/  ISETP.NE.AND P0, PT, R0, UR4, PT ;  /* 0x0000000400007c0c */ /* 0x000fda000bf05270 */
[----:B------:R-:W-:Y:S05]  /*44d0*/  @P0 BRA `(.L_x_82) ;  /* 0x00000000003c0947 */ /* 0x000fea0003800000 */
[----:B------:R-:W1:Y:S01]  /*44e0*/  S2R R2, SR_LANEID ;  /* 0x0000000000027919 */ /* 0x000e620000000000 */
[----:B------:R-:W-:-:S06]  /*44f0*/  ULOP3.LUT UR5, URZ, UR5, URZ, 0x33, !UPT ;  /* 0x00000005ff057292 */ /* 0x000fcc000f8e33ff */
[----:B------:R-:W-:-:S04]  /*4500*/  IMAD.U32 R0, RZ, RZ, UR5 ;  /* 0x00000005ff007e24 */ /* 0x000fc8000f8e00ff */
[----:B------:R2:W4:Y:S02]  /*4510*/  REDUX UR7, R0 ;  /* 0x00000000000773c4 */ /* 0x0005240000000000 */
[----:B------:R1:W-:Y:S01]  /*4520*/  UTCATOMSWS.AND URZ, UR5 ;  /* 0x0000000500ff79e3 */ /* 0x0003e20008000000 */
[----:B--2---:R-:W-:Y:S01]  /*4530*/  LOP3.LUT R0, RZ, UR4, RZ, 0x33, !PT ;  /* 0x00000004ff007c12 */ /* 0x004fe2000f8e33ff */
[----:B------:R-:W-:Y:S02]  /*4540*/  VOTEU.ANY UR4, UPT, PT ;  /* 0x0000000000047886 */ /* 0x000fe400038e0100 */
[----:B------:R-:W-:Y:S02]  /*4550*/  UFLO.U32 UR4, UR4 ;  /* 0x00000004000472bd */ /* 0x000fe400080e0000 */
[----:B------:R-:W2:Y:S04]  /*4560*/  REDUX UR6, R0 ;  /* 0x00000000000673c4 */ /* 0x000ea80000000000 */
[----:B-1----:R-:W-:-:S02]  /*4570*/  ISETP.EQ.U32.AND P0, PT, R2, UR4, PT ;  /* 0x0000000402007c0c */ /* 0x002fc4000bf02070 */
[----:B----4-:R-:W-:-:S11]  /*4580*/  MOV R2, UR7 ;  /* 0x0000000700027c02 */ /* 0x010fd60008000f00 */
[----:B------:R1:W-:Y:S01]  /*4590*/  @P0 ATOMS.AND RZ, [UR8+0x14], R2 ;  /* 0x00001402ffff098c */ /* 0x0003e2000a800008 */
[----:B--2---:R-:W-:-:S05]  /*45a0*/  IMAD.U32 R0, RZ, RZ, UR6 ;  /* 0x00000006ff007e24 */ /* 0x004fca000f8e00ff */
[----:B------:R1:W-:Y:S01]  /*45b0*/  @P0 ATOMS.AND RZ, [UR8+0x18], R0 ;  /* 0x00001800ffff098c */ /* 0x0003e2000a800008 */
[----:B------:R-:W-:Y:S05]  /*45c0*/  BRA `(.L_x_83) ;  /* 0x0000000000147947 */ /* 0x000fea0003800000 */
.L_x_82:
[----:B------:R-:W-:Y:S02]  /*45d0*/  MOV R2, 0x45f0 ;  /* 0x000045f000027802 */ /* 0x000fe40000000f00 */
[----:B---3-5:R-:W-:Y:S05]  /*45e0*/  CALL.REL.NOINC `($__internal_0_$__cuda_sm10x_tcgen05_guardrail_trap_col_being_dealloced_not_returned_by_alloc) ;  /* 0x0000004400247944 */ /* 0x028fea0003c00000 */
[----:B------:R-:W-:Y:S05]  /*45f0*/  BRA `(.L_x_83) ;  /* 0x0000000000087947 */ /* 0x000fea0003800000 */
.L_x_81:
[----:B------:R-:W-:Y:S02]  /*4600*/  MOV R2, 0x4620 ;  /* 0x0000462000027802 */ /* 0x000fe40000000f00 */
[----:B---3-5:R-:W-:Y:S05]  /*4610*/  CALL.REL.NOINC `($__internal_2_$__cuda_sm10x_tcgen05_guardrail_trap_unallocated_columns_being_dealloced) ;  /* 0x0000004400307944 */ /* 0x028fea0003c00000 */
.L_x_83:
[----:B------:R-:W-:Y:S01]  /*4620*/  NOP ;  /* 0x0000000000007918 */ /* 0x000fe20000000000 */
[----:B------:R-:W-:Y:S05]  /*4630*/  EXIT ;  /* 0x000000000000794d */ /* 0x000fea0003800000 */
.L_x_65:
[----:B------:R-:W-:-:S09]  /*4640*/  UISETP.NE.OR UP0, UPT, UR22, 0x3, !UP3 ;  /* 0x000000031600788c */ /* 0x000fd2000df05670 */
[----:B------:R-:W-:Y:S05]  /*4650*/  BRA.U UP0, `(.L_x_84) ;  /* 0x0000000d00f07547 */ /* 0x000fea000b800000 */
[----:B------:R-:W2:Y:S01]  /*4660*/  LDCU UR27, c[0x0][0x370] ;  /* 0x00006e00ff1b77ac */ /* 0x000ea20008000800 */
[----:B------:R-:W3:Y:S01]  /*4670*/  LDC.64 R16, c[0x0][0x348] ;  /* 0x0000d200ff107b82 */ /* 0x000ee20000000a00 */
[----:B------:R-:W-:Y:S02]  /*4680*/  HFMA2 R13, -RZ, RZ, 0, 0 ;  /* 0x00000000ff0d7431 */ /* 0x000fe400000001ff */
[----:B------:R-:W-:Y:S01]  /*4690*/  IMAD.MOV.U32 R15, RZ, RZ, 0x1 ;  /* 0x00000001ff0f7424 */ /* 0x000fe200078e00ff */
[----:B------:R-:W2:Y:S01]  /*46a0*/  LDCU.128 UR44, c[0x0][0xb10] ;  /* 0x00016200ff2c77ac */ /* 0x000ea20008000c00 */
[----:B------:R-:W-:Y:S01]  /*46b0*/  IMAD.MOV.U32 R14, RZ, RZ, RZ ;  /* 0x000000ffff0e7224 */ /* 0x000fe200078e00ff */
[----:B------:R-:W-:Y:S01]  /*46c0*/  MOV R7, 0x1000 ;  /* 0x0000100000077802 */ /* 0x000fe20000000f00 */
[----:B------:R-:W4:Y:S01]  /*46d0*/  LDCU UR26, c[0x0][0x374] ;  /* 0x00006e80ff1a77ac */ /* 0x000f220008000800 */
[----:B------:R-:W1:Y:S01]  /*46e0*/  LDC.64 R2, c[0x0][0x888] ;  /* 0x00022200ff027b82 */ /* 0x000e620000000a00 */
[----:B------:R-:W4:Y:S01]  /*46f0*/  LDCU UR15, c[0x0][0xb0c] ;  /* 0x00016180ff0f77ac */ /* 0x000f220008000800 */
[----:B------:R-:W4:Y:S06]  /*4700*/  LDCU UR31, c[0x0][0xb20] ;  /* 0x00016400ff1f77ac */ /* 0x000f2c0008000800 */
[----:B------:R-:W1:Y:S01]  /*4710*/  LDC.64 R4, c[0x0][0x890] ;  /* 0x00022400ff047b82 */ /* 0x000e620000000a00 */
[----:B------:R-:W3:Y:S01]  /*4720*/  LDCU UR4, c[0x0][0xb30] ;  /* 0x00016600ff0477ac */ /* 0x000ee20008000800 */
[----:B--2---:R-:W-:-:S02]  /*4730*/  UIMAD.WIDE.U32 UR6, UR27, UR44, URZ ;  /* 0x0000002c1b0672a5 */ /* 0x004fc4000f8e00ff */
[----:B----4-:R-:W-:Y:S01]  /*4740*/  UIMAD.WIDE.U32 UR8, UR26, UR47, URZ ;  /* 0x0000002f1a0872a5 */ /* 0x010fe2000f8e00ff */
[----:B------:R-:W-:Y:S01]  /*4750*/  UMOV UR24, 0x400 ;  /* 0x0000040000187882 */ /* 0x000fe20000000000 */
[----:B------:R-:W-:-:S03]  /*4760*/  UPLOP3.LUT UP3, UPT, UPT, UPT, UPT, 0x40, 0x4 ;  /* 0x000000000004789c */ /* 0x000fc60003f6e870 */
[----:B------:R-:W-:Y:S01]  /*4770*/  UMOV UR6, UR7 ;  /* 0x0000000700067c82 */ /* 0x000fe20008000000 */
[----:B------:R-:W-:Y:S01]  /*4780*/  UISETP.GE.AND UP0, UPT, UR40, 0x1, UPT ;  /* 0x000000012800788c */ /* 0x000fe2000bf06270 */
[----:B------:R-:W-:Y:S01]  /*4790*/  UMOV UR28, UR9 ;  /* 0x00000009001c7c82 */ /* 0x000fe20008000000 */
[----:B------:R-:W-:Y:S01]  /*47a0*/  UISETP.NE.AND UP4, UPT, UR40, 0x1, UPT ;  /* 0x000000012800788c */ /* 0x000fe2000bf85270 */
[----:B------:R-:W2:Y:S01]  /*47b0*/  LDCU.64 UR16, c[0x0][0xb28] ;  /* 0x00016500ff1077ac */ /* 0x000ea20008000a00 */
[----:B------:R-:W-:Y:S02]  /*47c0*/  ULEA UR24, UR54, UR24, 0x18 ;  /* 0x0000001836187291 */ /* 0x000fe4000f8ec0ff */
[----:B------:R-:W-:Y:S02]  /*47d0*/  UISETP.NE.AND UP6, UPT, UR15, 0x1, UPT ;  /* 0x000000010f00788c */ /* 0x000fe4000bfc5270 */
[----:B------:R-:W-:Y:S02]  /*47e0*/  UISETP.NE.AND UP5, UPT, UR46, 0x1, UPT ;  /* 0x000000012e00788c */ /* 0x000fe4000bfa5270 */
[----:B------:R-:W-:-:S02]  /*47f0*/  USHF.R.U32.HI UR30, URZ, UR45, UR6 ;  /* 0x0000002dff1e7299 */ /* 0x000fc40008011606 */
[----:B------:R-:W-:Y:S02]  /*4800*/  USHF.R.U32.HI UR28, URZ, UR31, UR28 ;  /* 0x0000001fff1c7299 */ /* 0x000fe4000801161c */
[----:B---3--:R-:W-:Y:S01]  /*4810*/  UISETP.NE.AND UP2, UPT, UR4, 0x1, UPT ;  /* 0x000000010400788c */ /* 0x008fe2000bf45270 */
[----:B------:R-:W-:-:S10]  /*4820*/  UMOV UR12, URZ ;  /* 0x000000ff000c7c82 */ /* 0x000fd40008000000 */
.L_x_93:
[C---:B------:R-:W-:Y:S02]  /*4830*/  LEA R12, R14.reuse, UR24, 0x3 ;  /* 0x000000180e0c7c11 */ /* 0x040fe4000f8e18ff */
[----:B------:R-:W-:Y:S02]  /*4840*/  SHF.L.U32 R0, R13, 0x1f, RZ ;  /* 0x0000001f0d007819 */ /* 0x000fe400000006ff */
[----:B------:R-:W-:Y:S02]  /*4850*/  LEA R8, R14, UR24, 0x4 ;  /* 0x000000180e087c11 */ /* 0x000fe4000f8e20ff */
[----:B---3--:R-:W3:Y:S02]  /*4860*/  SYNCS.PHASECHK.TRANS64.TRYWAIT P0, [R12+URZ+0x110], R0 ;  /* 0x000110000c0075a7 */ /* 0x008ee400080011ff */
[----:B---3--:R-:W-:Y:S05]  /*4870*/  @!P0 BRA `(.L_x_85) ;  /* 0x0000003c00a48947 */ /* 0x008fea0003800000 */
.L_x_177:
[----:B------:R-:W4:Y:S01]  /*4880*/  LDS.128 R8, [R8+0x1a0] ;  /* 0x0001a00008087984 */ /* 0x000f220000000c00 */
[----:B------:R-:W-:Y:S01]  /*4890*/  UISETP.GE.AND UP0, UPT, UR40, 0x1, UPT ;  /* 0x000000012800788c */ /* 0x000fe2000bf06270 */
[----:B------:R-:W-:Y:S01]  /*48a0*/  @!PT LDS RZ, [RZ] ;  /* 0x00000000fffff984 */ /* 0x000fe20000000800 */
[----:B------:R-:W-:Y:S01]  /*48b0*/  @!PT LDS RZ, [RZ] ;  /* 0x00000000fffff984 */ /* 0x000fe20000000800 */
[----:B------:R-:W-:Y:S01]  /*48c0*/  @!PT LDS RZ, [RZ] ;  /* 0x00000000fffff984 */ /* 0x000fe20000000800 */
[----:B------:R-:W-:Y:S01]  /*48d0*/  @!PT LDS RZ, [RZ] ;  /* 0x00000000fffff984 */ /* 0x000fe20000000800 */
[----:B------:R1:W-:Y:S06]  /*48e0*/  MEMBAR.ALL.CTA ;  /* 0x0000000000007992 */ /* 0x0003ec0000008000 */
[----:B-1----:R-:W1:Y:S01]  /*48f0*/  FENCE.VIEW.ASYNC.S ;  /* 0x00000000000073c6 */ /* 0x002e620000000000 */
[----:B----4-:R-:W-:Y:S11]  /*4900*/  LOP3.LUT P0, RZ, R10, 0x1, RZ, 0xc0, !PT ;  /* 0x000000010aff7812 */ /* 0x010ff6000780c0ff */
[----:B------:R-:W-:Y:S02]  /*4910*/  @!UPT UIADD3 URZ, UPT, UPT, URZ, URZ, URZ ;  /* 0x000000fffffff290 */ /* 0x000fe4000fffe0ff */
[----:B-1----:R-:W-:Y:S01]  /*4920*/  VOTEU.ANY UP1, P0 ;  /* 0x0000000000ff7886 */ /* 0x002fe20000020100 */
[----:B------:R-:W-:Y:S11]  /*4930*/  PLOP3.LUT P0, PT, PT, PT, UP1, 0x80, 0x8 ;  /* 0x000000000008781c */ /* 0x000ff60003f0f018 */
[----:B------:R-:W-:Y:S02]  /*4940*/  @!UPT UIADD3 URZ, UPT, UPT, URZ, URZ, URZ ;  /* 0x000000fffffff290 */ /* 0x000fe4000fffe0ff */
[----:B---3--:R-:W-:Y:S02]  /*4950*/  @P0 SHF.R.U32.HI R0, RZ, 0x10, R9 ;  /* 0x00000010ff000819 */ /* 0x008fe40000011609 */
[----:B------:R-:W-:Y:S02]  /*4960*/  @P0 MOV R6, R8 ;  /* 0x0000000800060202 */ /* 0x000fe40000000f00 */
[----:B------:R-:W-:Y:S01]  /*4970*/  @P0 R2UR UR4, R0 ;  /* 0x00000000000402ca */ /* 0x000fe200000e0000 */
[----:B------:R-:W-:Y:S01]  /*4980*/  VIADD R0, R12, 0x120 ;  /* 0x000001200c007836 */ /* 0x000fe20000000000 */
[----:B------:R-:W-:Y:S02]  /*4990*/  @P0 LOP3.LUT R8, R9, 0xffff, RZ, 0xc0, !PT ;  /* 0x0000ffff09080812 */ /* 0x000fe400078ec0ff */
[----:B------:R-:W-:Y:S02]  /*49a0*/  @P0 R2UR UR6, R6 ;  /* 0x00000000060602ca */ /* 0x000fe400000e0000 */
[----:B------:R-:W-:Y:S02]  /*49b0*/  PRMT R0, RZ, 0x654, R0 ;  /* 0x00000654ff007816 */ /* 0x000fe40000000000 */
[----:B------:R-:W-:Y:S02]  /*49c0*/  @P0 R2UR UR5, R8 ;  /* 0x00000000080502ca */ /* 0x000fe400000e0000 */
[----:B------:R1:W-:Y:S03]  /*49d0*/  SYNCS.ARRIVE.TRANS64.RED.A1T0 RZ, [R0+URZ], RZ ;  /* 0x000000ff00ff79a7 */ /* 0x0003e600081004ff */
[----:B------:R-:W-:Y:S04]  /*49e0*/  @UP1 UMOV UR25, UR4 ;  /* 0x0000000400191c82 */ /* 0x000fe80008000000 */
[----:B------:R-:W-:Y:S04]  /*49f0*/  @UP1 UMOV UR14, UR6 ;  /* 0x00000006000e1c82 */ /* 0x000fe80008000000 */
[----:B------:R-:W-:Y:S01]  /*4a00*/  @UP1 UMOV UR13, UR5 ;  /* 0x00000005000d1c82 */ /* 0x000fe20008000000 */
[----:B------:R-:W-:Y:S05]  /*4a10*/  BRA.U !UP0, `(.L_x_86) ;  /* 0x0000000108a47547 */ /* 0x000fea000b800000 */
[----:B------:R-:W-:Y:S02]  /*4a20*/  UIMAD.WIDE.U32 UR8, UR13, UR47, URZ ;  /* 0x0000002f0d0872a5 */ /* 0x000fe4000f8e00ff */
[----:B------:R-:W-:Y:S02]  /*4a30*/  UIMAD.WIDE.U32 UR10, UR14, UR44, URZ ;  /* 0x0000002c0e0a72a5 */ /* 0x000fe4000f8e00ff */
[----:B------:R-:W-:Y:S02]  /*4a40*/  USEL UR4, UR26, UR28, !UP5 ;  /* 0x0000001c1a047287 */ /* 0x000fe4000e800000 */
[----:B------:R-:W-:Y:S02]  /*4a50*/  USEL UR7, UR27, UR30, !UP6 ;  /* 0x0000001e1b077287 */ /* 0x000fe4000f000000 */
[----:B--2---:R-:W-:Y:S02]  /*4a60*/  UIMAD.WIDE.U32 UR18, UR4, UR16, URZ ;  /* 0x00000010041272a5 */ /* 0x004fe4000f8e00ff */
[----:B------:R-:W-:Y:S01]  /*4a70*/  UIMAD.WIDE.U32 UR20, UR7, UR16, URZ ;  /* 0x00000010071472a5 */ /* 0x000fe2000f8e00ff */
[----:B------:R-:W-:Y:S02]  /*4a80*/  UMOV UR5, UR9 ;  /* 0x0000000900057c82 */ /* 0x000fe40008000000 */
[----:B------:R-:W-:Y:S03]  /*4a90*/  USHF.R.U32.HI UR6, URZ, UR31, UR5 ;  /* 0x0000001fff067299 */ /* 0x000fe60008011605 */
[----:B------:R-:W-:Y:S01]  /*4aa0*/  UMOV UR5, UR11 ;  /* 0x0000000b00057c82 */ /* 0x000fe20008000000 */
[----:B------:R-:W-:Y:S02]  /*4ab0*/  USEL UR6, UR13, UR6, !UP5 ;  /* 0x000000060d067287 */ /* 0x000fe4000e800000 */
[----:B------:R-:W-:Y:S02]  /*4ac0*/  USHF.R.U32.HI UR8, URZ, UR45, UR5 ;  /* 0x0000002dff087299 */ /* 0x000fe40008011605 */
[----:B------:R-:W-:Y:S01]  /*4ad0*/  UIMAD.WIDE.U32 UR10, UR6, UR16, URZ ;  /* 0x00000010060a72a5 */ /* 0x000fe2000f8e00ff */
[----:B------:R-:W-:Y:S02]  /*4ae0*/  UMOV UR5, UR19 ;  /* 0x0000001300057c82 */ /* 0x000fe40008000000 */
[----:B------:R-:W-:Y:S03]  /*4af0*/  @UP4 USHF.R.U32.HI UR4, URZ, UR17, UR5 ;  /* 0x00000011ff044299 */ /* 0x000fe60008011605 */
[----:B------:R-:W-:Y:S01]  /*4b00*/  UMOV UR5, UR21 ;  /* 0x0000001500057c82 */ /* 0x000fe20008000000 */
[----:B------:R-:W-:Y:S02]  /*4b10*/  UIMAD UR4, UR40, UR4, URZ ;  /* 0x00000004280472a4 */ /* 0x000fe4000f8e02ff */
[----:B------:R-:W-:Y:S02]  /*4b20*/  @UP4 USHF.R.U32.HI UR7, URZ, UR17, UR5 ;  /* 0x00000011ff074299 */ /* 0x000fe40008011605 */
[----:B------:R-:W-:Y:S02]  /*4b30*/  USEL UR5, UR14, UR8, !UP6 ;  /* 0x000000080e057287 */ /* 0x000fe4000f000000 */
[----:B------:R-:W-:Y:S02]  /*4b40*/  UIMAD UR8, UR40, UR7, URZ ;  /* 0x00000007280872a4 */ /* 0x000fe4000f8e02ff */
[----:B------:R-:W-:Y:S03]  /*4b50*/  UISETP.GE.AND UP0, UPT, UR6, UR4, UPT ;  /* 0x000000040600728c */ /* 0x000fe6000bf06270 */
[----:B------:R-:W-:Y:S01]  /*4b60*/  UMOV UR4, UR11 ;  /* 0x0000000b00047c82 */ /* 0x000fe20008000000 */
[----:B------:R-:W-:Y:S02]  /*4b70*/  UISETP.GE.OR UP0, UPT, UR5, UR8, UP0 ;  /* 0x000000080500728c */ /* 0x000fe40008706670 */
[----:B------:R-:W-:Y:S02]  /*4b80*/  USHF.R.U32.HI UR4, URZ, UR17, UR4 ;  /* 0x00000011ff047299 */ /* 0x000fe40008011604 */
[----:B------:R-:W-:Y:S02]  /*4b90*/  UIMAD.WIDE.U32 UR8, UR5, UR16, URZ ;  /* 0x00000010050872a5 */ /* 0x000fe4000f8e00ff */
[----:B------:R-:W-:Y:S04]  /*4ba0*/  USEL UR10, UR6, UR4, !UP4 ;  /* 0x00000004060a7287 */ /* 0x000fe8000e000000 */
[----:B------:R-:W-:Y:S01]  /*4bb0*/  UIADD3 UR11, UPT, UPT, -UR10, URZ, URZ ;  /* 0x000000ff0a0b7290 */ /* 0x000fe2000fffe1ff */
[----:B------:R-:W-:Y:S02]  /*4bc0*/  @!UP0 UMOV UR4, UR9 ;  /* 0x0000000900048c82 */ /* 0x000fe40008000000 */
[----:B------:R-:W-:Y:S02]  /*4bd0*/  @!UP0 USHF.R.U32.HI UR4, URZ, UR17, UR4 ;  /* 0x00000011ff048299 */ /* 0x000fe40008011604 */
[----:B------:R-:W-:Y:S02]  /*4be0*/  UIMAD UR8, UR40, UR11, UR6 ;  /* 0x0000000b280872a4 */ /* 0x000fe4000f8e0206 */
[----:B------:R-:W-:Y:S04]  /*4bf0*/  @!UP0 USEL UR4, UR5, UR4, !UP4 ;  /* 0x0000000405048287 */ /* 0x000fe8000e000000 */
[----:B------:R-:W-:Y:S02]  /*4c00*/  @!UP0 UIMAD UR8, UR7, UR8, UR4 ;  /* 0x00000008070882a4 */ /* 0x000fe4000f8e0204 */
[----:B------:R-:W-:Y:S02]  /*4c10*/  @!UP0 UIADD3 UR9, UPT, UPT, UR10, -UR4, URZ ;  /* 0x800000040a098290 */ /* 0x000fe4000fffe0ff */
[----:B------:R-:W-:Y:S02]  /*4c20*/  UIADD3 UR4, UPT, UPT, -UR5, URZ, URZ ;  /* 0x000000ff05047290 */ /* 0x000fe4000fffe1ff */
[----:B------:R-:W-:Y:S02]  /*4c30*/  UIADD3 UR7, UPT, UPT, -UR6, URZ, URZ ;  /* 0x000000ff06077290 */ /* 0x000fe4000fffe1ff */
[----:B------:R-:W-:Y:S02]  /*4c40*/  @!UP0 UIMAD UR6, UR9, UR40, UR5 ;  /* 0x00000028090682a4 */ /* 0x000fe4000f8e0205 */
[----:B------:R-:W-:Y:S02]  /*4c50*/  UIMAD UR14, UR15, UR4, UR14 ;  /* 0x000000040f0e72a4 */ /* 0x000fe4000f8e020e */
[----:B------:R-:W-:Y:S01]  /*4c60*/  UIMAD UR13, UR46, UR7, UR13 ;  /* 0x000000072e0d72a4 */ /* 0x000fe2000f8e020d */
[----:B------:R-:W-:Y:S02]  /*4c70*/  @!UP0 UMOV UR5, UR8 ;  /* 0x0000000800058c82 */ /* 0x000fe40008000000 */
[----:B------:R-:W-:Y:S02]  /*4c80*/  UIMAD UR14, UR5, UR15, UR14 ;  /* 0x0000000f050e72a4 */ /* 0x000fe4000f8e020e */
[----:B------:R-:W-:Y:S11]  /*4c90*/  UIMAD UR13, UR6, UR46, UR13 ;  /* 0x0000002e060d72a4 */ /* 0x000ff6000f8e020d */
[----:B------:R-:W-:Y:S01]  /*4ca0*/  @!UPT UIADD3 URZ, UPT, UPT, URZ, URZ, URZ ;  /* 0x000000fffffff290 */ /* 0x000fe2000fffe0ff */
.L_x_86:
[----:B------:R-:W3:Y:S01]  /*4cb0*/  @!UP2 LDCU.128 UR20, c[0x0][0xb10] ;  /* 0x00016200ff14a7ac */ /* 0x000ee20008000c00 */
[C---:B------:R-:W-:Y:S02]  /*4cc0*/  ISETP.NE.U32.AND P1, PT, R4.reuse, RZ, PT ;  /* 0x000000ff0400720c */ /* 0x040fe40003f25070 */
[----:B------:R-:W-:Y:S02]  /*4cd0*/  ISETP.NE.U32.AND P0, PT, R4, RZ, PT ;  /* 0x000000ff0400720c */ /* 0x000fe40003f05070 */
[C---:B------:R-:W-:Y:S02]  /*4ce0*/  ISETP.NE.AND.EX P1, PT, R5.reuse, RZ, PT, P1 ;  /* 0x000000ff0500720c */ /* 0x040fe40003f25310 */
[----:B------:R-:W-:Y:S01]  /*4cf0*/  ISETP.NE.AND.EX P0, PT, R5, RZ, PT, P0 ;  /* 0x000000ff0500720c */ /* 0x000fe20003f05300 */
[----:B------:R-:W4:Y:S01]  /*4d00*/  @!UP2 LDCU UR5, c[0x0][0xb0c] ;  /* 0x00016180ff05a7ac */ /* 0x000f220008000800 */
[----:B------:R-:W-:Y:S02]  /*4d10*/  USHF.L.U32 UR11, UR29, 0x6, URZ ;  /* 0x000000061d0b7899 */ /* 0x000fe400080006ff */
[----:B------:R-:W-:Y:S02]  /*4d20*/  USHF.L.U32 UR10, UR32, 0x6, URZ ;  /* 0x00000006200a7899 */ /* 0x000fe400080006ff */
[----:B---3--:R-:W-:Y:S07]  /*4d30*/  UIMAD.WIDE.U32 UR6, UR14, UR20, URZ ;  /* 0x000000140e0672a5 */ /* 0x008fee000f8e00ff */
[----:B------:R-:W-:Y:S01]  /*4d40*/  @!UP2 UMOV UR4, UR7 ;  /* 0x000000070004ac82 */ /* 0x000fe20008000000 */
[----:B----4-:R-:W-:Y:S02]  /*4d50*/  @!UP2 UISETP.NE.AND UP0, UPT, UR5, 0x1, UPT ;  /* 0x000000010500a88c */ /* 0x010fe4000bf05270 */
[----:B------:R-:W-:Y:S02]  /*4d60*/  @!UP2 USHF.R.U32.HI UR4, URZ, UR21, UR4 ;  /* 0x00000015ff04a299 */ /* 0x000fe40008011604 */
[----:B------:R-:W-:Y:S02]  /*4d70*/  UIMAD.WIDE.U32 UR6, UR13, UR23, URZ ;  /* 0x000000170d0672a5 */ /* 0x000fe4000f8e00ff */
[----:B------:R-:W-:Y:S02]  /*4d80*/  @!UP2 USEL UR8, UR14, UR4, !UP0 ;  /* 0x000000040e08a287 */ /* 0x000fe4000c000000 */
[----:B------:R-:W-:Y:S03]  /*4d90*/  @!UP2 UISETP.NE.AND UP0, UPT, UR22, 0x1, UPT ;  /* 0x000000011600a88c */ /* 0x000fe6000bf05270 */
[----:B------:R-:W-:Y:S02]  /*4da0*/  @!UP2 UMOV UR6, UR7 ;  /* 0x000000070006ac82 */ /* 0x000fe40008000000 */
[----:B------:R-:W3:Y:S02]  /*4db0*/  @!UP2 LDCU UR4, c[0x0][0xb20] ;  /* 0x00016400ff04a7ac */ /* 0x000ee40008000800 */
[----:B---3--:R-:W-:Y:S04]  /*4dc0*/  @!UP2 USHF.R.U32.HI UR6, URZ, UR4, UR6 ;  /* 0x00000004ff06a299 */ /* 0x008fe80008011606 */
[----:B------:R-:W-:Y:S04]  /*4dd0*/  @!UP2 USEL UR6, UR13, UR6, !UP0 ;  /* 0x000000060d06a287 */ /* 0x000fe8000c000000 */
[----:B------:R-:W-:Y:S02]  /*4de0*/  @!UP2 UIADD3 UR4, UPT, UPT, -UR8, UR6, URZ ;  /* 0x000000060804a290 */ /* 0x000fe4000fffe1ff */
[----:B------:R-:W-:Y:S02]  /*4df0*/  @!UP2 UIADD3 UR6, UPT, UPT, UR8, -UR6, URZ ;  /* 0x800000060806a290 */ /* 0x000fe4000fffe0ff */
[----:B------:R-:W-:Y:S02]  /*4e00*/  @!UP2 UIMAD UR14, UR4, UR5, UR14 ;  /* 0x00000005040ea2a4 */ /* 0x000fe4000f8e020e */
[----:B------:R-:W-:Y:S01]  /*4e10*/  @!UP2 UIMAD UR13, UR6, UR22, UR13 ;  /* 0x00000016060da2a4 */ /* 0x000fe2000f8e020d */
[----:B------:R-:W-:Y:S11]  /*4e20*/  BRA.U UP3, `(.L_x_87) ;  /* 0x0000000103107547 */ /* 0x000ff6000b800000 */
[----:B------:R-:W-:Y:S04]  /*4e30*/  MOV R6, UR33 ;  /* 0x0000002100067c02 */ /* 0x000fe80008000f00 */
[----:B------:R-:W-:Y:S04]  /*4e40*/  SHF.L.U32 R6, R6, 0x1f, RZ ;  /* 0x0000001f06067819 */ /* 0x000fe800000006ff */
[----:B------:R-:W3:Y:S02]  /*4e50*/  SYNCS.PHASECHK.TRANS64.TRYWAIT P2, [UR24+0x108], R6 ;  /* 0x00010806ff0075a7 */ /* 0x000ee40008041118 */
[----:B---3--:R-:W-:Y:S05]  /*4e60*/  @!P2 BRA `(.L_x_88) ;  /* 0x00000038003ca947 */ /* 0x008fea0003800000 */
.L_x_87:
[----:B------:R-:W-:Y:S05]  /*4e70*/  @!P1 BRA `(.L_x_89) ;  /* 0x0000000000309947 */ /* 0x000fea0003800000 */
[----:B------:R-:W-:Y:S01]  /*4e80*/  ISETP.NE.U32.AND P1, PT, R2, RZ, PT ;  /* 0x000000ff0200720c */ /* 0x000fe20003f25070 */
[----:B------:R-:W3:Y:S01]  /*4e90*/  LDCU.64 UR4, c[0x0][0x358] ;  /* 0x00006b00ff0477ac */ /* 0x000ee20008000a00 */
[----:B------:R-:W-:Y:S02]  /*4ea0*/  IMAD.MOV.U32 R45, RZ, RZ, 0x1 ;  /* 0x00000001ff2d7424 */ /* 0x000fe400078e00ff */
[----:B------:R-:W-:Y:S11]  /*4eb0*/  ISETP.NE.AND.EX P1, PT, R3, RZ, PT, P1 ;  /* 0x000000ff0300720c */ /* 0x000ff60003f25310 */
[----:B------:R-:W-:Y:S02]  /*4ec0*/  @!UPT UIADD3 URZ, UPT, UPT, URZ, URZ, URZ ;  /* 0x000000fffffff290 */ /* 0x000fe4000fffe0ff */
[----:B------:R-:W4:Y:S01]  /*4ed0*/  @P1 LDC.64 R8, c[0x0][0x888] ;  /* 0x00022200ff081b82 */ /* 0x000f220000000a00 */
[----:B-1----:R-:W-:Y:S04]  /*4ee0*/  @P1 IMAD R0, R4, UR36, RZ ;  /* 0x0000002404001c24 */ /* 0x002fe8000f8e02ff */
[----:B----4-:R-:W-:Y:S04]  /*4ef0*/  @P1 IMAD.WIDE R8, R0, 0x4, R8 ;  /* 0x0000000400081825 */ /* 0x010fe800078e0208 */
[----:B------:R-:W-:Y:S01]  /*4f00*/  HFMA2 R0, -RZ, RZ, 0, 5.9604644775390625e-08 ;  /* 0x00000001ff007431 */ /* 0x000fe200000001ff */
[----:B---3-5:R3:W5:Y:S04]  /*4f10*/  @P1 LDG.E R26, desc[UR4][R8.64] ;  /* 0x00000004081a1981 */ /* 0x028768000c1e1900 */
[----:B------:R-:W-:Y:S01]  /*4f20*/  @!P1 PRMT R45, R0, 0x7610, R45 ;  /* 0x00007610002d9816 */ /* 0x000fe2000000002d */
[----:B---3--:R-:W4:Y:S06]  /*4f30*/  @!P1 LDC R26, c[0x0][0x880] ;  /* 0x00022000ff1a9b82 */ /* 0x008f2c0000000800 */
.L_x_89:
[----:B----45:R-:W-:Y:S01]  /*4f40*/  @!P0 FSETP.EQ.AND P1, PT, R26, RZ, PT ;  /* 0x000000ff1a00820b */ /* 0x030fe20003f22000 */
[----:B------:R-:W-:Y:S01]  /*4f50*/  @!UPT UIADD3 URZ, UPT, UPT, URZ, URZ, URZ ;  /* 0x000000fffffff290 */ /* 0x000fe2000fffe0ff */
[----:B------:R-:W-:Y:S11]  /*4f60*/  @!P0 BRA `(.L_x_90) ;  /* 0x0000000000188947 */ /* 0x000ff60003800000 */
[----:B------:R-:W-:Y:S02]  /*4f70*/  LOP3.LUT P0, RZ, R45, 0xff, RZ, 0xc0, !PT ;  /* 0x000000ff2dff7812 */ /* 0x000fe4000780c0ff */
[----:B------:R-:W-:Y:S04]  /*4f80*/  ISETP.NE.U32.AND P1, PT, R2, RZ, PT ;  /* 0x000000ff0200720c */ /* 0x000fe80003f25070 */
[----:B------:R-:W-:Y:S04]  /*4f90*/  ISETP.NE.AND.EX P1, PT, R3, RZ, PT, P1 ;  /* 0x000000ff0300720c */ /* 0x000fe80003f25310 */
[----:B------:R-:W-:Y:S03]  /*4fa0*/  PLOP3.LUT P1, PT, P1, PT, PT, 0x8, 0x80 ;  /* 0x000000000080781c */ /* 0x000fe60000f2e170 */
[----:B------:R-:W-:Y:S11]  /*4fb0*/  @P0 FSETP.EQ.AND P1, PT, R26, RZ, PT ;  /* 0x000000ff1a00020b */ /* 0x000ff60003f22000 */
[----:B------:R-:W-:Y:S02]  /*4fc0*/  @!UPT UIADD3 URZ, UPT, UPT, URZ, URZ, URZ ;  /* 0x000000fffffff290 */ /* 0x000fe4000fffe0ff */
.L_x_90:
[----:B------:R-:W-:Y:S01]  /*4fd0*/  ULEA UR4, UR12, UR24, 0x3 ;  /* 0x000000180c047291 */ /* 0x000fe2000f8e18ff */
[----:B------:R-:W-:Y:S02]  /*4fe0*/  SHF.L.U32 R9, R15, 0x1f, RZ ;  /* 0x0000001f0f097819 */ /* 0x000fe400000006ff */
[----:B------:R-:W-:Y:S04]  /*4ff0*/  ELECT P0, URZ, PT ;  /* 0x0000000000ff782f */ /* 0x000fe80003800000 */
[----:B------:R-:W-:Y:S02]  /*5000*/  PLOP3.LUT P1, PT, P1, P0, PT, 0xf2, 0x2f ;  /* 0x00000000002f781c */ /* 0x000fe40000f21e72 */
[----:B------:R-:W3:Y:S11]  /*5010*/  SYNCS.PHASECHK.TRANS64.TRYWAIT P2, [UR4+0xe8], R9 ;  /* 0x0000e809ff0075a7 */ /* 0x000ef60008041104 */
[----:B------:R-:W-:Y:S05]  /*5020*/  @!P1 IADD3 R8, P0, PT, R16, 0x580, RZ ;  /* 0x0000058010089810 */ /* 0x000fea0007f1e0ff */
[----:B-1----:R-:W-:Y:S01]  /*5030*/  @!P1 IMAD.X R6, RZ, RZ, R17, P0 ;  /* 0x000000ffff069224 */ /* 0x002fe200000e0611 */
[----:B---3--:R-:W-:Y:S07]  /*5040*/  @!P2 BRA `(.L_x_91) ;  /* 0x0000003400dca947 */ /* 0x008fee0003800000 */
.L_x_180:
[----:B------:R-:W-:Y:S01]  /*5050*/  @!P1 R2UR UR7, R6 ;  /* 0x00000000060792ca */ /* 0x000fe200000e0000 */
[----:B------:R-:W-:Y:S01]  /*5060*/  UIADD3 UR5, UPT, UPT, UR12, 0x1, URZ ;  /* 0x000000010c057890 */ /* 0x000fe2000fffe0ff */
[----:B------:R-:W-:Y:S01]  /*5070*/  @!P1 R2UR UR6, R8 ;  /* 0x00000000080692ca */ /* 0x000fe200000e0000 */
[----:B------:R-:W-:Y:S01]  /*5080*/  UIADD3 UR9, UPT, UPT, UR4, 0xd0, URZ ;  /* 0x000000d004097890 */ /* 0x000fe2000fffe0ff */
[----:B------:R-:W-:Y:S01]  /*5090*/  @!P1 IMAD.MOV.U32 R6, RZ, RZ, 0x1000 ;  /* 0x00001000ff069424 */ /* 0x000fe200078e00ff */
[----:B------:R-:W-:Y:S01]  /*50a0*/  UISETP.NE.AND UP0, UPT, UR5, 0x3, UPT ;  /* 0x000000030500788c */ /* 0x000fe2000bf05270 */
[----:B------:R-:W-:Y:S01]  /*50b0*/  VIADD R14, R14, 0x1 ;  /* 0x000000010e0e7836 */ /* 0x000fe20000000000 */
[----:B------:R-:W-:Y:S01]  /*50c0*/  UMOV UR22, 0x0 ;  /* 0x0000000000167882 */ /* 0x000fe20000000000 */
[----:B------:R-:W-:Y:S01]  /*50d0*/  UMOV UR23, 0x10000000 ;  /* 0x1000000000177882 */ /* 0x000fe20000000000 */
[----:B------:R-:W-:Y:S04]  /*50e0*/  UPRMT UR20, UR54, 0x654, UR9 ;  /* 0x0000065436147896 */ /* 0x000fe80008000009 */
[----:B-1----:R-:W-:Y:S01]  /*50f0*/  IMAD.U32 R9, RZ, RZ, UR7 ;  /* 0x00000007ff097e24 */ /* 0x002fe2000f8e00ff */
[----:B------:R-:W-:Y:S01]  /*5100*/  USEL UR7, URZ, 0x1, UP0 ;  /* 0x00000001ff077887 */ /* 0x000fe20008000000 */
[----:B------:R-:W-:Y:S01]  /*5110*/  IMAD.U32 R8, RZ, RZ, UR6 ;  /* 0x00000006ff087e24 */ /* 0x000fe2000f8e00ff */
[----:B------:R-:W-:Y:S02]  /*5120*/  USEL UR6, UR5, URZ, UP0 ;  /* 0x000000ff05067287 */ /* 0x000fe40008000000 */
[----:B------:R-:W-:Y:S01]  /*5130*/  VOTEU.ALL UP0, P1 ;  /* 0x0000000000ff7886 */ /* 0x000fe20000800000 */
[----:B------:R-:W-:Y:S02]  /*5140*/  @!P1 R2UR UR19, R9 ;  /* 0x00000000091392ca */ /* 0x000fe400000e0000 */
[----:B------:R-:W-:Y:S02]  /*5150*/  @!P1 R2UR UR18, R8 ;  /* 0x00000000081292ca */ /* 0x000fe400000e0000 */
[----:B------:R-:W-:Y:S01]  /*5160*/  @!UP0 ULEA UR5, UR12, UR24, 0xc ;  /* 0x000000180c058291 */ /* 0x000fe2000f8e60ff */
[----:B------:R-:W-:Y:S02]  /*5170*/  LOP3.LUT R15, R15, UR7, RZ, 0x3c, !PT ;  /* 0x000000070f0f7c12 */ /* 0x000fe4000f8e3cff */
[----:B------:R-:W-:Y:S01]  /*5180*/  UMOV UR12, UR36 ;  /* 0x00000024000c7c82 */ /* 0x000fe20008000000 */
[----:B------:R-:W-:Y:S01]  /*5190*/  @!UP0 UIADD3 UR8, UPT, UPT, UR5, 0x200, URZ ;  /* 0x0000020005088890 */ /* 0x000fe2000fffe0ff */
[----:B------:R-:W-:Y:S01]  /*51a0*/  SHF.L.U32 R0, R15, 0x1f, RZ ;  /* 0x0000001f0f007819 */ /* 0x000fe200000006ff */
[----:B------:R-:W-:Y:S01]  /*51b0*/  VOTEU.ALL UP0, P1 ;  /* 0x0000000000ff7886 */ /* 0x000fe20000800000 */
[----:B------:R-:W-:Y:S06]  /*51c0*/  ULEA UR5, UR6, UR24, 0x3 ;  /* 0x0000001806057291 */ /* 0x000fec000f8e18ff */
[----:B------:R1:W-:Y:S01]  /*51d0*/  @!UP0 UTMALDG.3D [UR8], [UR18], desc[UR22] ;  /* 0x00001608120085b4 */ /* 0x0003e20008011000 */
[----:B------:R1:W-:Y:S01]  /*51e0*/  @!P1 SYNCS.ARRIVE.TRANS64.RED.A0TR RZ, [UR4+0xd0], R6 ;  /* 0x0000d006ffff99a7 */ /* 0x0003e20008300404 */
[----:B------:R-:W-:Y:S01]  /*51f0*/  SYNCS.ARRIVE.TRANS64.RED.A1T0 RZ, [UR20], RZ ;  /* 0x000000ffffff79a7 */ /* 0x000fe20008100414 */
[----:B------:R-:W3:Y:S02]  /*5200*/  SYNCS.PHASECHK.TRANS64.TRYWAIT P0, [UR5+0xe8], R0 ;  /* 0x0000e800ff0075a7 */ /* 0x000ee40008001105 */
[----:B-1-3--:R-:W-:Y:S05]  /*5210*/  @!P0 BRA `(.L_x_92) ;  /* 0x0000003400808947 */ /* 0x00afea0003800000 */
.L_x_182:
[----:B------:R-:W-:Y:S01]  /*5220*/  UIADD3 UR9, UPT, UPT, UR5, 0xd0, URZ ;  /* 0x000000d005097890 */ /* 0x000fe2000fffe0ff */
[----:B-1----:R-:W-:Y:S01]  /*5230*/  @!P1 IADD3 R6, P0, PT, R16, 0x580, RZ ;  /* 0x0000058010069810 */ /* 0x002fe20007f1e0ff */
[----:B------:R-:W-:Y:S01]  /*5240*/  UPLOP3.LUT UP3, UPT, UPT, UPT, UPT, 0x80, 0x8 ;  /* 0x000000000008789c */ /* 0x000fe20003f6f070 */
[----:B------:R-:W-:Y:S01]  /*5250*/  R2UR UR23, R47 ;  /* 0x000000002f1772ca */ /* 0x000fe200000e0000 */
[----:B------:R-:W-:Y:S01]  /*5260*/  UMOV UR20, 0x0 ;  /* 0x0000000000147882 */ /* 0x000fe20000000000 */
[----:B------:R-:W-:Y:S01]  /*5270*/  @!P1 R2UR UR7, R6 ;  /* 0x00000000060792ca */ /* 0x000fe200000e0000 */
[----:B------:R-:W-:Y:S01]  /*5280*/  @!P1 IMAD.X R0, RZ, RZ, R17, P0 ;  /* 0x000000ffff009224 */ /* 0x000fe200000e0611 */
[----:B------:R-:W-:Y:S01]  /*5290*/  UMOV UR21, 0x10000000 ;  /* 0x1000000000157882 */ /* 0x000fe20000000000 */
[----:B------:R-:W-:Y:S01]  /*52a0*/  UMOV UR12, UR36 ;  /* 0x00000024000c7c82 */ /* 0x000fe20008000000 */
[----:B------:R-:W-:Y:S01]  /*52b0*/  VOTEU.ALL UP0, P1 ;  /* 0x0000000000ff7886 */ /* 0x000fe20000800000 */
[----:B------:R-:W-:Y:S01]  /*52c0*/  R2UR UR22, R48 ;  /* 0x00000000301672ca */ /* 0x000fe200000e0000 */
[----:B------:R-:W-:Y:S01]  /*52d0*/  UMOV UR36, UR25 ;  /* 0x0000001900247c82 */ /* 0x000fe20008000000 */
[----:B------:R-:W-:Y:S02]  /*52e0*/  @!P1 R2UR UR4, R0 ;  /* 0x00000000000492ca */ /* 0x000fe400000e0000 */
[----:B------:R-:W-:Y:S01]  /*52f0*/  @!UP0 UIADD3 UR10, UPT, UPT, UR10, 0x20, URZ ;  /* 0x000000200a0a8890 */ /* 0x000fe2000fffe0ff */
[C---:B------:R-:W-:Y:S01]  /*5300*/  ISETP.NE.AND P0, PT, R14.reuse, 0x2, PT ;  /* 0x000000020e00780c */ /* 0x040fe20003f05270 */
[----:B------:R-:W-:Y:S02]  /*5310*/  UIADD3 UR32, UPT, UPT, UR13, UR23, URZ ;  /* 0x000000170d207290 */ /* 0x000fe4000fffe0ff */
[----:B------:R-:W-:Y:S01]  /*5320*/  IMAD.U32 R8, RZ, RZ, UR7 ;  /* 0x00000007ff087e24 */ /* 0x000fe2000f8e00ff */
[----:B------:R-:W-:Y:S02]  /*5330*/  SEL R0, RZ, 0x1, P0 ;  /* 0x00000001ff007807 */ /* 0x000fe40000000000 */
[----:B------:R-:W-:Y:S02]  /*5340*/  SEL R14, R14, RZ, P0 ;  /* 0x000000ff0e0e7207 */ /* 0x000fe40000000000 */
[----:B------:R-:W-:Y:S01]  /*5350*/  @!P1 R2UR UR18, R8 ;  /* 0x00000000081292ca */ /* 0x000fe200000e0000 */
[----:B------:R-:W-:Y:S01]  /*5360*/  UIADD3 UR29, UPT, UPT, UR14, UR22, URZ ;  /* 0x000000160e1d7290 */ /* 0x000fe2000fffe0ff */
[----:B------:R-:W-:Y:S01]  /*5370*/  IMAD.U32 R9, RZ, RZ, UR4 ;  /* 0x00000004ff097e24 */ /* 0x000fe2000f8e00ff */
[----:B------:R-:W-:Y:S01]  /*5380*/  @!UP0 ULEA UR4, UR6, UR24, 0xc ;  /* 0x0000001806048291 */ /* 0x000fe2000f8e60ff */
[----:B------:R-:W-:Y:S03]  /*5390*/  LOP3.LUT R13, R13, R0, RZ, 0x3c, !PT ;  /* 0x000000000d0d7212 */ /* 0x000fe600078e3cff */
[----:B------:R-:W-:Y:S01]  /*53a0*/  @!P1 R2UR UR19, R9 ;  /* 0x00000000091392ca */ /* 0x000fe200000e0000 */
[----:B------:R-:W-:Y:S01]  /*53b0*/  @!UP0 UIADD3 UR8, UPT, UPT, UR4, 0x200, URZ ;  /* 0x0000020004088890 */ /* 0x000fe2000fffe0ff */
[----:B------:R-:W-:Y:S01]  /*53c0*/  VOTEU.ALL UP0, P1 ;  /* 0x0000000000ff7886 */ /* 0x000fe20000800000 */
[----:B------:R-:W-:Y:S10]  /*53d0*/  UPRMT UR4, UR54, 0x654, UR9 ;  /* 0x0000065436047896 */ /* 0x000ff40008000009 */
[----:B------:R1:W-:Y:S01]  /*53e0*/  @!UP0 UTMALDG.3D [UR8], [UR18], desc[UR20] ;  /* 0x00001408120085b4 */ /* 0x0003e20008011000 */
[----:B------:R3:W-:Y:S01]  /*53f0*/  @!P1 SYNCS.ARRIVE.TRANS64.RED.A0TR RZ, [UR5+0xd0], R7 ;  /* 0x0000d007ffff99a7 */ /* 0x0007e20008300405 */
[----:B------:R-:W-:Y:S01]  /*5400*/  SYNCS.ARRIVE.TRANS64.RED.A1T0 RZ, [UR4], RZ ;  /* 0x000000ffffff79a7 */ /* 0x000fe20008100404 */
[----:B------:R-:W-:Y:S04]  /*5410*/  UIADD3 UR4, UPT, UPT, UR6, 0x1, URZ ;  /* 0x0000000106047890 */ /* 0x000fe8000fffe0ff */
[----:B------:R-:W-:Y:S04]  /*5420*/  UISETP.NE.AND UP0, UPT, UR4, 0x3, UPT ;  /* 0x000000030400788c */ /* 0x000fe8000bf05270 */
[----:B------:R-:W-:Y:S06]  /*5430*/  USEL UR5, URZ, 0x1, UP0 ;  /* 0x00000001ff057887 */ /* 0x000fec0008000000 */
[----:B------:R-:W-:Y:S01]  /*5440*/  LOP3.LUT R15, R15, UR5, RZ, 0x3c, !PT ;  /* 0x000000050f0f7c12 */ /* 0x000fe2000f8e3cff */
[----:B-1----:R-:W-:Y:S01]  /*5450*/  USEL UR12, UR4, URZ, UP0 ;  /* 0x000000ff040c7287 */ /* 0x002fe20008000000 */
[----:B------:R-:W-:Y:S11]  /*5460*/  BRA.U UP1, `(.L_x_93) ;  /* 0xfffffff101f07547 */ /* 0x000ff6000b83ffff */
[----:B------:R-:W-:Y:S01]  /*5470*/  UIADD3 UR24, UPT, UPT, UR24, 0xe8, URZ ;  /* 0x000000e818187890 */ /* 0x000fe2000fffe0ff */
[----:B------:R-:W-:-:S03]  /*5480*/  SHF.L.U32 R2, R15, 0x1f, RZ ;  /* 0x0000001f0f027819 */ /* 0x000fc600000006ff */
[----:B------:R-:W-:-:S09]  /*5490*/  ULEA UR4, UR12, UR24, 0x3 ;  /* 0x000000180c047291 */ /* 0x000fd2000f8e18ff */
[----:B------:R-:W1:Y:S02]  /*54a0*/  SYNCS.PHASECHK.TRANS64.TRYWAIT P0, [UR4], R2 ;  /* 0x00000002ff0075a7 */ /* 0x000e640008001104 */
[----:B-1----:R-:W-:Y:S05]  /*54b0*/  @!P0 BRA `(.L_x_94) ;  /* 0x0000003000f08947 */ /* 0x002fea0003800000 */
.L_x_184:
        /* <DEDUP_REMOVED lines=9> */
.L_x_186:
[----:B------:R-:W-:-:S04]  /*5550*/  UIADD3 UR4, UPT, UPT, UR4, 0x1, URZ ;  /* 0x0000000104047890 */ /* 0x000fc8000fffe0ff */
[----:B------:R-:W-:-:S04]  /*5560*/  UISETP.NE.AND UP0, UPT, UR4, 0x3, UPT ;  /* 0x000000030400788c */ /* 0x000fc8000bf05270 */
[----:B------:R-:W-:Y:S02]  /*5570*/  USEL UR5, URZ, 0x1, UP0 ;  /* 0x00000001ff057887 */ /* 0x000fe40008000000 */
[----:B------:R-:W-:-:S04]  /*5580*/  USEL UR4, UR4, URZ, UP0 ;  /* 0x000000ff04047287 */ /* 0x000fc80008000000 */
[----:B------:R-:W-:Y:S01]  /*5590*/  ULEA UR4, UR4, UR24, 0x3 ;  /* 0x0000001804047291 */ /* 0x000fe2000f8e18ff */
[----:B-1----:R-:W-:-:S04]  /*55a0*/  LOP3.LUT R2, R15, UR5, RZ, 0x3c, !PT ;  /* 0x000000050f027c12 */ /* 0x002fc8000f8e3cff */
[----:B------:R-:W-:Y:S01]  /*55b0*/  SHF.L.U32 R2, R2, 0x1f, RZ ;  /* 0x0000001f02027819 */ /* 0x000fe200000006ff */
[----:B------:R-:W-:-:S07]  /*55c0*/  IMAD.U32 R0, RZ, RZ, UR4 ;  /* 0x00000004ff007e24 */ /* 0x000fce000f8e00ff */
.L_x_96:
[----:B-1----:R1:W4:Y:S02]  /*55d0*/  SYNCS.PHASECHK.TRANS64.TRYWAIT P0, [R0+URZ], R2 ;  /* 0x00000002000075a7 */ /* 0x00232400080011ff */
[----:B----4-:R-:W-:Y:S05]  /*55e0*/  @!P0 NANOSLEEP.SYNCS 0x989680 ;  /* 0x009896800000895d */ /* 0x010fea0003900000 */
[----:B------:R-:W4:Y:S02]  /*55f0*/  @!P0 SYNCS.PHASECHK.TRANS64 P0, [R0+URZ], R2 ;  /* 0x00000002000085a7 */ /* 0x000f2400080010ff */
[----:B--2-4-:R-:W-:Y:S05]  /*5600*/  @P0 EXIT ;  /* 0x000000000000094d */ /* 0x014fea0003800000 */
[----:B------:R-:W-:Y:S05]  /*5610*/  BRA `(.L_x_96) ;  /* 0xfffffffc00ec7947 */ /* 0x000fea000383ffff */
.L_x_84:
[----:B------:R-:W-:-:S06]  /*5620*/  UISETP.GE.AND UP0, UPT, UR22, 0x4, UPT ;  /* 0x000000041600788c */ /* 0x000fcc000bf06270 */
[----:B------:R-:W-:-:S13]  /*5630*/  PLOP3.LUT P0, PT, PT, PT, UP0, 0x80, 0x8 ;  /* 0x000000000008781c */ /* 0x000fda0003f0f008 */
[----:B-1----:R-:W-:Y:S05]  /*5640*/  @!P0 EXIT ;  /* 0x000000000000894d */ /* 0x002fea0003800000 */
[----:B------:R-:W-:Y:S01]  /*5650*/  BAR.SYNC.DEFER_BLOCKING 0x6, 0xa0 ;  /* 0x0182800000007b1d */ /* 0x000fe20000010000 */
[C---:B------:R-:W-:Y:S01]  /*5660*/  IMAD.SHL.U32 R3, R55.reuse, 0x20, RZ ;  /* 0x0000002037037824 */ /* 0x040fe200078e00ff */
[----:B------:R-:W-:Y:S01]  /*5670*/  SHF.R.U32.HI R4, RZ, 0x1, R55 ;  /* 0x00000001ff047819 */ /* 0x000fe20000011637 */
[C---:B------:R-:W-:Y:S01]  /*5680*/  IMAD.SHL.U32 R2, R55.reuse, 0x10, RZ ;  /* 0x0000001037027824 */ /* 0x040fe200078e00ff */
[C---:B------:R-:W-:Y:S01]  /*5690*/  LOP3.LUT P0, RZ, R55.reuse, 0x4, RZ, 0xc0, !PT ;  /* 0x0000000437ff7812 */ /* 0x040fe2000780c0ff */
[----:B------:R-:W-:Y:S01]  /*56a0*/  IMAD.U32 R23, R55, 0x10000, RZ ;  /* 0x0001000037177824 */ /* 0x000fe200078e00ff */
[----:B------:R-:W-:Y:S01]  /*56b0*/  UMOV UR44, 0x400 ;  /* 0x00000400002c7882 */ /* 0x000fe20000000000 */
[----:B------:R-:W1:Y:S01]  /*56c0*/  LDCU.64 UR4, c[0x0][0x890] ;  /* 0x00011200ff0477ac */ /* 0x000e620008000a00 */
[----:B------:R-:W2:Y:S01]  /*56d0*/  LDC.64 R42, c[0x0][0x8b0] ;  /* 0x00022c00ff2a7b82 */ /* 0x000ea20000000a00 */
[----:B------:R-:W-:Y:S01]  /*56e0*/  LOP3.LUT R5, R3, 0xc0, RZ, 0xc0, !PT ;  /* 0x000000c003057812 */ /* 0x000fe200078ec0ff */
[----:B------:R-:W-:Y:S01]  /*56f0*/  IMAD.SHL.U32 R44, R55, 0x4, RZ ;  /* 0x00000004372c7824 */ /* 0x000fe200078e00ff */
[----:B------:R-:W-:Y:S01]  /*5700*/  ULEA UR44, UR54, UR44, 0x18 ;  /* 0x0000002c362c7291 */ /* 0x000fe2000f8ec0ff */
[----:B------:R-:W-:Y:S01]  /*5710*/  LOP3.LUT R2, R2, 0x600, RZ, 0xc0, !PT ;  /* 0x0000060002027812 */ /* 0x000fe200078ec0ff */
[----:B------:R-:W-:Y:S01]  /*5720*/  IMAD.MOV.U32 R54, RZ, RZ, 0x10 ;  /* 0x00000010ff367424 */ /* 0x000fe200078e00ff */
[----:B------:R-:W-:Y:S01]  /*5730*/  LOP3.LUT R4, R5, 0x8, R4, 0xf8, !PT ;  /* 0x0000000805047812 */ /* 0x000fe200078ef804 */
[----:B------:R-:W-:Y:S01]  /*5740*/  IMAD.MOV.U32 R22, RZ, RZ, RZ ;  /* 0x000000ffff167224 */ /* 0x000fe200078e00ff */
[----:B------:R-:W3:Y:S01]  /*5750*/  LDC.64 R40, c[0x0][0x8a8] ;  /* 0x00022a00ff287b82 */ /* 0x000ee20000000a00 */
[----:B------:R-:W-:-:S02]  /*5760*/  LOP3.LUT R2, R2, 0x20, R3, 0xf8, !PT ;  /* 0x0000002002027812 */ /* 0x000fc400078ef803 */
[----:B------:R-:W-:Y:S02]  /*5770*/  CS2R R52, SRZ ;  /* 0x0000000000347805 */ /* 0x000fe4000001ff00 */
[----:B------:R-:W-:Y:S01]  /*5780*/  LOP3.LUT R23, R23, 0x600000, RZ, 0xc0, !PT ;  /* 0x0060000017177812 */ /* 0x000fe200078ec0ff */
[----:B------:R-:W-:Y:S01]  /*5790*/  IMAD.MOV.U32 R51, RZ, RZ, RZ ;  /* 0x000000ffff337224 */ /* 0x000fe200078e00ff */
[----:B------:R-:W-:Y:S01]  /*57a0*/  LOP3.LUT R44, R4, 0x18, R44, 0x78, !PT ;  /* 0x00000018042c7812 */ /* 0x000fe200078e782c */
[----:B------:R-:W4:Y:S01]  /*57b0*/  LDCU UR63, c[0x0][0x370] ;  /* 0x00006e00ff3f77ac */ /* 0x000f220008000800 */
[----:B------:R-:W-:Y:S01]  /*57c0*/  LOP3.LUT R2, R2, 0x100, R3, 0xf8, !PT ;  /* 0x0000010002027812 */ /* 0x000fe200078ef803 */
[----:B------:R-:W4:Y:S01]  /*57d0*/  LDS R0, [UR44+0x1c0] ;  /* 0x0001c02cff007984 */ /* 0x000f220008000800 */
[----:B-1----:R-:W-:Y:S01]  /*57e0*/  IMAD.U32 R57, RZ, RZ, UR4 ;  /* 0x00000004ff397e24 */ /* 0x002fe2000f8e00ff */
[----:B------:R-:W-:Y:S01]  /*57f0*/  UIADD3 UR4, UPT, UPT, UR44, 0x200, URZ ;  /* 0x000002002c047890 */ /* 0x000fe2000fffe0ff */
[----:B------:R-:W-:Y:S01]  /*5800*/  LOP3.LUT R44, R2, R44, RZ, 0xfc, !PT ;  /* 0x0000002c022c7212 */ /* 0x000fe200078efcff */
[----:B------:R-:W-:Y:S01]  /*5810*/  IMAD.U32 R56, RZ, RZ, UR5 ;  /* 0x00000005ff387e24 */ /* 0x000fe2000f8e00ff */
[----:B------:R-:W-:Y:S01]  /*5820*/  LOP3.LUT R55, R55, 0x60, RZ, 0xc0, !PT ;  /* 0x0000006037377812 */ /* 0x000fe200078ec0ff */
[----:B------:R-:W1:Y:S01]  /*5830*/  LDCU UR41, c[0x0][0xb0c] ;  /* 0x00016180ff2977ac */ /* 0x000e620008000800 */
[----:B------:R-:W-:Y:S01]  /*5840*/  SEL R54, R54, 0xfffffff0, !P0 ;  /* 0xfffffff036367807 */ /* 0x000fe20004000000 */
[----:B------:R-:W-:Y:S01]  /*5850*/  IMAD.U32 R59, RZ, RZ, UR4 ;  /* 0x00000004ff3b7e24 */ /* 0x000fe2000f8e00ff */
[----:B------:R-:W1:Y:S01]  /*5860*/  LDCU UR39, c[0x0][0xb30] ;  /* 0x00016600ff2777ac */ /* 0x000e620008000800 */
[----:B------:R-:W1:Y:S01]  /*5870*/  LDCU.64 UR60, c[0x0][0x888] ;  /* 0x00011100ff3c77ac */ /* 0x000e620008000a00 */
[----:B------:R-:W1:Y:S01]  /*5880*/  LDCU.64 UR42, c[0x0][0xb28] ;  /* 0x00016500ff2a77ac */ /* 0x000e620008000a00 */
[----:B------:R-:W1:Y:S01]  /*5890*/  LDCU.128 UR56, c[0x0][0xb10] ;  /* 0x00016200ff3877ac */ /* 0x000e620008000c00 */
[----:B------:R-:W1:Y:S01]  /*58a0*/  LDCU UR62, c[0x0][0x374] ;  /* 0x00006e80ff3e77ac */ /* 0x000e620008000800 */
[----:B------:R-:W-:Y:S01]  /*58b0*/  UMOV UR55, 0x1 ;  /* 0x0000000100377882 */ /* 0x000fe20000000000 */
[----:B------:R-:W-:Y:S01]  /*58c0*/  UMOV UR46, URZ ;  /* 0x000000ff002e7c82 */ /* 0x000fe20008000000 */
[----:B------:R-:W-:Y:S01]  /*58d0*/  UMOV UR53, URZ ;  /* 0x000000ff00357c82 */ /* 0x000fe20008000000 */
[----:B------:R-:W-:Y:S01]  /*58e0*/  UMOV UR52, URZ ;  /* 0x000000ff00347c82 */ /* 0x000fe20008000000 */
[----:B-1234-:R-:W-:-:S07]  /*58f0*/  IMAD.IADD R23, R0, 0x1, R23 ;  /* 0x0000000100177824 */ /* 0x01efce00078e0217 */
.L_x_127:
[C---:B------:R-:W-:Y:S02]  /*5900*/  LEA R0, R51.reuse, UR44, 0x3 ;  /* 0x0000002c33007c11 */ /* 0x040fe4000f8e18ff */
[----:B------:R-:W-:Y:S02]  /*5910*/  SHF.L.U32 R2, R52, 0x1f, RZ ;  /* 0x0000001f34027819 */ /* 0x000fe400000006ff */
[----:B-1----:R-:W-:Y:S02]  /*5920*/  LEA R4, R51, UR44, 0x4 ;  /* 0x0000002c33047c11 */ /* 0x002fe4000f8e20ff */
[----:B------:R-:W1:Y:S02]  /*5930*/  SYNCS.PHASECHK.TRANS64.TRYWAIT P0, [R0+URZ+0x110], R2 ;  /* 0x00011002000075a7 */ /* 0x000e6400080011ff */
[----:B-1----:R-:W-:Y:S05]  /*5940*/  @!P0 BRA `(.L_x_97) ;  /* 0x0000002c00fc8947 */ /* 0x002fea0003800000 */
.L_x_187:
[----:B------:R-:W-:Y:S01]  /*5950*/  R2UR UR7, R58 ;  /* 0x000000003a0772ca */ /* 0x000fe200000e0000 */
[----:B------:R-:W2:Y:S01]  /*5960*/  LDS.128 R4, [R4+0x1a0] ;  /* 0x0001a00004047984 */ /* 0x000ea20000000c00 */
[----:B-1----:R-:W-:Y:S01]  /*5970*/  VIADD R0, R0, 0x120 ;  /* 0x0000012000007836 */ /* 0x002fe20000000000 */
[----:B------:R-:W-:Y:S04]  /*5980*/  UISETP.GE.AND UP0, UPT, UR40, 0x1, UPT ;  /* 0x000000012800788c */ /* 0x000fe8000bf06270 */
[----:B------:R-:W-:Y:S01]  /*5990*/  PRMT R0, RZ, 0x654, R0 ;  /* 0x00000654ff007816 */ /* 0x000fe20000000000 */
[----:B------:R-:W-:Y:S01]  /*59a0*/  @!PT LDS RZ, [RZ] ;  /* 0x00000000fffff984 */ /* 0x000fe20000000800 */
[----:B------:R-:W-:Y:S01]  /*59b0*/  @!PT LDS RZ, [RZ] ;  /* 0x00000000fffff984 */ /* 0x000fe20000000800 */
[----:B------:R-:W-:Y:S01]  /*59c0*/  @!PT LDS RZ, [RZ] ;  /* 0x00000000fffff984 */ /* 0x000fe20000000800 */
[----:B------:R-:W-:Y:S01]  /*59d0*/  @!PT LDS RZ, [RZ] ;  /* 0x00000000fffff984 */ /* 0x000fe20000000800 */
[----:B------:R1:W-:Y:S06]  /*59e0*/  MEMBAR.ALL.CTA ;  /* 0x0000000000007992 */ /* 0x0003ec0000008000 */
[----:B-1----:R-:W1:Y:S02]  /*59f0*/  FENCE.VIEW.ASYNC.S ;  /* 0x00000000000073c6 */ /* 0x002e640000000000 */
[----:B-1----:R1:W-:Y:S01]  /*5a00*/  SYNCS.ARRIVE.TRANS64.RED.A1T0 RZ, [R0+URZ], RZ ;  /* 0x000000ff00ff79a7 */ /* 0x0023e200081004ff */
[----:B--2---:R-:W-:Y:S11]  /*5a10*/  LOP3.LUT P0, RZ, R6, 0x1, RZ, 0xc0, !PT ;  /* 0x0000000106ff7812 */ /* 0x004ff6000780c0ff */
[----:B------:R-:W-:Y:S02]  /*5a20*/  @!UPT UIADD3 URZ, UPT, UPT, URZ, URZ, URZ ;  /* 0x000000fffffff290 */ /* 0x000fe4000fffe0ff */
[----:B------:R-:W-:Y:S01]  /*5a30*/  VOTEU.ANY UP1, P0 ;  /* 0x0000000000ff7886 */ /* 0x000fe20000020100 */
[----:B------:R-:W-:Y:S01]  /*5a40*/  PLOP3.LUT P0, PT, PT, PT, UP1, 0x80, 0x8 ;  /* 0x000000000008781c */ /* 0x000fe20003f0f018 */
[----:B------:R-:W-:Y:S06]  /*5a50*/  UP2UR UR4, UPR, URZ, 0x2 ;  /* 0x00000002ff047883 */ /* 0x000fec0008000000 */
[----:B------:R-:W-:Y:S06]  /*5a60*/  IMAD.U32 R60, RZ, RZ, UR4 ;  /* 0x00000004ff3c7e24 */ /* 0x000fec000f8e00ff */
[----:B------:R-:W-:Y:S02]  /*5a70*/  @P0 SHF.R.U32.HI R2, RZ, 0x10, R5 ;  /* 0x00000010ff020819 */ /* 0x000fe40000011605 */
[----:B------:R-:W-:Y:S02]  /*5a80*/  @P0 MOV R3, R4 ;  /* 0x0000000400030202 */ /* 0x000fe40000000f00 */
[----:B------:R-:W-:Y:S02]  /*5a90*/  @P0 R2UR UR4, R2 ;  /* 0x00000000020402ca */ /* 0x000fe400000e0000 */
[----:B------:R-:W-:Y:S02]  /*5aa0*/  @P0 LOP3.LUT R4, R5, 0xffff, RZ, 0xc0, !PT ;  /* 0x0000ffff05040812 */ /* 0x000fe400078ec0ff */
[----:B------:R-:W-:Y:S02]  /*5ab0*/  @P0 R2UR UR6, R3 ;  /* 0x00000000030602ca */ /* 0x000fe400000e0000 */
[----:B------:R-:W-:Y:S07]  /*5ac0*/  @P0 R2UR UR5, R4 ;  /* 0x00000000040502ca */ /* 0x000fee00000e0000 */
[----:B------:R-:W-:Y:S02]  /*5ad0*/  @UP1 UMOV UR7, UR4 ;  /* 0x0000000400071c82 */ /* 0x000fe40008000000 */
[----:B------:R-:W-:Y:S02]  /*5ae0*/  IMAD.U32 R58, RZ, RZ, UR7 ;  /* 0x00000007ff3a7e24 */ /* 0x000fe4000f8e00ff */
[----:B------:R-:W-:Y:S02]  /*5af0*/  @UP1 UMOV UR38, UR6 ;  /* 0x0000000600261c82 */ /* 0x000fe40008000000 */
[----:B------:R-:W-:Y:S01]  /*5b00*/  @UP1 UMOV UR37, UR5 ;  /* 0x0000000500251c82 */ /* 0x000fe20008000000 */
[----:B-1----:R-:W-:Y:S05]  /*5b10*/  BRA.U !UP0, `(.L_x_98) ;  /* 0x0000000108cc7547 */ /* 0x002fea000b800000 */
[----:B------:R-:W1:Y:S01]  /*5b20*/  LDCU UR12, c[0x0][0xb20] ;  /* 0x00016400ff0c77ac */ /* 0x000e620008000800 */
[----:B------:R-:W-:Y:S02]  /*5b30*/  UIMAD.WIDE.U32 UR4, UR62, UR59, URZ ;  /* 0x0000003b3e0472a5 */ /* 0x000fe4000f8e00ff */
[----:B------:R-:W-:Y:S02]  /*5b40*/  UIMAD.WIDE.U32 UR6, UR63, UR56, URZ ;  /* 0x000000383f0672a5 */ /* 0x000fe4000f8e00ff */
[----:B------:R-:W-:Y:S02]  /*5b50*/  UISETP.NE.AND UP0, UPT, UR58, 0x1, UPT ;  /* 0x000000013a00788c */ /* 0x000fe4000bf05270 */
[----:B------:R-:W-:Y:S02]  /*5b60*/  UIMAD.WIDE.U32 UR8, UR37, UR59, URZ ;  /* 0x0000003b250872a5 */ /* 0x000fe4000f8e00ff */
[----:B------:R-:W-:Y:S02]  /*5b70*/  UIMAD.WIDE.U32 UR10, UR38, UR56, URZ ;  /* 0x00000038260a72a5 */ /* 0x000fe4000f8e00ff */
[----:B------:R-:W-:Y:S02]  /*5b80*/  UISETP.NE.AND UP1, UPT, UR41, 0x1, UPT ;  /* 0x000000012900788c */ /* 0x000fe4000bf25270 */
[----:B------:R-:W-:Y:S01]  /*5b90*/  UISETP.NE.AND UP2, UPT, UR40, 0x1, UPT ;  /* 0x000000012800788c */ /* 0x000fe2000bf45270 */
[----:B------:R-:W-:Y:S02]  /*5ba0*/  UMOV UR4, UR5 ;  /* 0x0000000500047c82 */ /* 0x000fe40008000000 */
[----:B-1----:R-:W-:Y:S03]  /*5bb0*/  USHF.R.U32.HI UR5, URZ, UR12, UR4 ;  /* 0x0000000cff057299 */ /* 0x002fe60008011604 */
[----:B------:R-:W-:Y:S02]  /*5bc0*/  UMOV UR4, UR7 ;  /* 0x0000000700047c82 */ /* 0x000fe40008000000 */
[----:B------:R-:W-:Y:S02]  /*5bd0*/  USHF.R.U32.HI UR7, URZ, UR57, UR4 ;  /* 0x00000039ff077299 */ /* 0x000fe40008011604 */
[----:B------:R-:W-:Y:S02]  /*5be0*/  USEL UR4, UR62, UR5, !UP0 ;  /* 0x000000053e047287 */ /* 0x000fe4000c000000 */
[----:B------:R-:W-:Y:S01]  /*5bf0*/  USEL UR7, UR63, UR7, !UP1 ;  /* 0x000000073f077287 */ /* 0x000fe2000c800000 */
[----:B------:R-:W-:Y:S01]  /*5c00*/  UMOV UR5, UR9 ;  /* 0x0000000900057c82 */ /* 0x000fe20008000000 */
[----:B------:R-:W-:Y:S02]  /*5c10*/  UIMAD.WIDE.U32 UR8, UR4, UR42, URZ ;  /* 0x0000002a040872a5 */ /* 0x000fe4000f8e00ff */
[----:B------:R-:W-:Y:S03]  /*5c20*/  USHF.R.U32.HI UR6, URZ, UR12, UR5 ;  /* 0x0000000cff067299 */ /* 0x000fe60008011605 */
[----:B------:R-:W-:Y:S01]  /*5c30*/  UMOV UR5, UR11 ;  /* 0x0000000b00057c82 */ /* 0x000fe20008000000 */
[----:B------:R-:W-:Y:S02]  /*5c40*/  UIMAD.WIDE.U32 UR10, UR7, UR42, URZ ;  /* 0x0000002a070a72a5 */ /* 0x000fe4000f8e00ff */
[----:B------:R-:W-:Y:S02]  /*5c50*/  USHF.R.U32.HI UR12, URZ, UR57, UR5 ;  /* 0x00000039ff0c7299 */ /* 0x000fe40008011605 */
[----:B------:R-:W-:Y:S01]  /*5c60*/  USEL UR6, UR37, UR6, !UP0 ;  /* 0x0000000625067287 */ /* 0x000fe2000c000000 */
[----:B------:R-:W-:Y:S02]  /*5c70*/  UMOV UR5, UR9 ;  /* 0x0000000900057c82 */ /* 0x000fe40008000000 */
[----:B------:R-:W-:Y:S01]  /*5c80*/  UMOV UR10, UR11 ;  /* 0x0000000b000a7c82 */ /* 0x000fe20008000000 */
[----:B------:R-:W-:Y:S02]  /*5c90*/  @UP2 USHF.R.U32.HI UR4, URZ, UR43, UR5 ;  /* 0x0000002bff042299 */ /* 0x000fe40008011605 */
[----:B------:R-:W-:Y:S02]  /*5ca0*/  @UP2 USHF.R.U32.HI UR7, URZ, UR43, UR10 ;  /* 0x0000002bff072299 */ /* 0x000fe4000801160a */
[----:B------:R-:W-:Y:S02]  /*5cb0*/  UIMAD UR4, UR40, UR4, URZ ;  /* 0x00000004280472a4 */ /* 0x000fe4000f8e02ff */
[----:B------:R-:W-:Y:S02]  /*5cc0*/  UIMAD.WIDE.U32 UR10, UR6, UR42, URZ ;  /* 0x0000002a060a72a5 */ /* 0x000fe4000f8e00ff */
[----:B------:R-:W-:Y:S02]  /*5cd0*/  USEL UR5, UR38, UR12, !UP1 ;  /* 0x0000000c26057287 */ /* 0x000fe4000c800000 */
[----:B------:R-:W-:Y:S02]  /*5ce0*/  UIMAD UR8, UR40, UR7, URZ ;  /* 0x00000007280872a4 */ /* 0x000fe4000f8e02ff */
[----:B------:R-:W-:Y:S03]  /*5cf0*/  UISETP.GE.AND UP0, UPT, UR6, UR4, UPT ;  /* 0x000000040600728c */ /* 0x000fe6000bf06270 */
[----:B------:R-:W-:Y:S01]  /*5d00*/  UMOV UR4, UR11 ;  /* 0x0000000b00047c82 */ /* 0x000fe20008000000 */
[----:B------:R-:W-:Y:S02]  /*5d10*/  UISETP.GE.OR UP0, UPT, UR5, UR8, UP0 ;  /* 0x000000080500728c */ /* 0x000fe40008706670 */
[----:B------:R-:W-:Y:S02]  /*5d20*/  USHF.R.U32.HI UR4, URZ, UR43, UR4 ;  /* 0x0000002bff047299 */ /* 0x000fe40008011604 */
[----:B------:R-:W-:Y:S02]  /*5d30*/  UIMAD.WIDE.U32 UR8, UR5, UR42, URZ ;  /* 0x0000002a050872a5 */ /* 0x000fe4000f8e00ff */
[----:B------:R-:W-:Y:S02]  /*5d40*/  USEL UR11, UR6, UR4, !UP2 ;  /* 0x00000004060b7287 */ /* 0x000fe4000d000000 */
[----:B------:R-:W-:Y:S02]  /*5d50*/  UIADD3 UR8, UPT, UPT, -UR5, URZ, URZ ;  /* 0x000000ff05087290 */ /* 0x000fe4000fffe1ff */
[----:B------:R-:W-:Y:S01]  /*5d60*/  UIADD3 UR10, UPT, UPT, -UR11, URZ, URZ ;  /* 0x000000ff0b0a7290 */ /* 0x000fe2000fffe1ff */
[----:B------:R-:W-:Y:S01]  /*5d70*/  @!UP0 UMOV UR4, UR9 ;  /* 0x0000000900048c82 */ /* 0x000fe20008000000 */
[----:B------:R-:W-:Y:S02]  /*5d80*/  UIADD3 UR9, UPT, UPT, -UR6, URZ, URZ ;  /* 0x000000ff06097290 */ /* 0x000fe4000fffe1ff */
[----:B------:R-:W-:Y:S02]  /*5d90*/  @!UP0 USHF.R.U32.HI UR4, URZ, UR43, UR4 ;  /* 0x0000002bff048299 */ /* 0x000fe40008011604 */
[----:B------:R-:W-:Y:S02]  /*5da0*/  UIMAD UR10, UR40, UR10, UR6 ;  /* 0x0000000a280a72a4 */ /* 0x000fe4000f8e0206 */
[----:B------:R-:W-:Y:S04]  /*5db0*/  @!UP0 USEL UR4, UR5, UR4, !UP2 ;  /* 0x0000000405048287 */ /* 0x000fe8000d000000 */
[----:B------:R-:W-:Y:S02]  /*5dc0*/  @!UP0 UIMAD UR10, UR7, UR10, UR4 ;  /* 0x0000000a070a82a4 */ /* 0x000fe4000f8e0204 */
[----:B------:R-:W-:Y:S02]  /*5dd0*/  @!UP0 UIADD3 UR11, UPT, UPT, UR11, -UR4, URZ ;  /* 0x800000040b0b8290 */ /* 0x000fe4000fffe0ff */
[----:B------:R-:W-:Y:S02]  /*5de0*/  UIMAD UR7, UR41, UR8, UR38 ;  /* 0x00000008290772a4 */ /* 0x000fe4000f8e0226 */
[----:B------:R-:W-:Y:S02]  /*5df0*/  @!UP0 UIMAD UR6, UR11, UR40, UR5 ;  /* 0x000000280b0682a4 */ /* 0x000fe4000f8e0205 */
[----:B------:R-:W-:Y:S01]  /*5e00*/  UIMAD UR4, UR58, UR9, UR37 ;  /* 0x000000093a0472a4 */ /* 0x000fe2000f8e0225 */
[----:B------:R-:W-:Y:S02]  /*5e10*/  @!UP0 UMOV UR5, UR10 ;  /* 0x0000000a00058c82 */ /* 0x000fe40008000000 */
[----:B------:R-:W-:Y:S02]  /*5e20*/  UIMAD UR38, UR5, UR41, UR7 ;  /* 0x00000029052672a4 */ /* 0x000fe4000f8e0207 */
[----:B------:R-:W-:Y:S11]  /*5e30*/  UIMAD UR37, UR6, UR58, UR4 ;  /* 0x0000003a062572a4 */ /* 0x000ff6000f8e0204 */
[----:B------:R-:W-:Y:S01]  /*5e40*/  @!UPT UIADD3 URZ, UPT, UPT, URZ, URZ, URZ ;  /* 0x000000fffffff290 */ /* 0x000fe2000fffe0ff */
.L_x_98:
[----:B------:R-:W-:Y:S01]  /*5e50*/  UISETP.NE.AND UP0, UPT, UR39, 0x1, UPT ;  /* 0x000000012700788c */ /* 0x000fe2000bf05270 */
[----:B------:R-:W-:Y:S01]  /*5e60*/  R2UR UR11, R59 ;  /* 0x000000003b0b72ca */ /* 0x000fe200000e0000 */
[----:B------:R-:W-:Y:S01]  /*5e70*/  USHF.L.U32 UR50, UR29, 0x6, URZ ;  /* 0x000000061d327899 */ /* 0x000fe200080006ff */
[----:B------:R-:W-:Y:S01]  /*5e80*/  IADD3 R51, PT, PT, R51, 0x1, RZ ;  /* 0x0000000133337810 */ /* 0x000fe20007ffe0ff */
[----:B------:R-:W-:Y:S07]  /*5e90*/  USHF.L.U32 UR49, UR32, 0x6, URZ ;  /* 0x0000000620317899 */ /* 0x000fee00080006ff */
[----:B------:R-:W1:Y:S01]  /*5ea0*/  @!UP0 LDCU.128 UR12, c[0x0][0xb10] ;  /* 0x00016200ff0c87ac */ /* 0x000e620008000c00 */
[----:B------:R-:W2:Y:S01]  /*5eb0*/  @!UP0 LDCU UR5, c[0x0][0xb0c] ;  /* 0x00016180ff0587ac */ /* 0x000ea20008000800 */
[----:B------:R-:W3:Y:S01]  /*5ec0*/  @!UP0 LDCU UR10, c[0x0][0xb20] ;  /* 0x00016400ff0a87ac */ /* 0x000ee20008000800 */
[----:B-1----:R-:W-:Y:S02]  /*5ed0*/  UIMAD.WIDE.U32 UR8, UR38, UR12, URZ ;  /* 0x0000000c260872a5 */ /* 0x002fe4000f8e00ff */
[----:B------:R-:W-:Y:S02]  /*5ee0*/  UIMAD.WIDE.U32 UR6, UR37, UR15, URZ ;  /* 0x0000000f250672a5 */ /* 0x000fe4000f8e00ff */
[----:B------:R-:W-:Y:S03]  /*5ef0*/  @!UP0 UISETP.NE.AND UP1, UPT, UR14, 0x1, UPT ;  /* 0x000000010e00888c */ /* 0x000fe6000bf25270 */
[----:B------:R-:W-:Y:S01]  /*5f00*/  @!UP0 UMOV UR4, UR9 ;  /* 0x0000000900048c82 */ /* 0x000fe20008000000 */
[----:B--2---:R-:W-:Y:S02]  /*5f10*/  @!UP0 UISETP.NE.AND UP2, UPT, UR5, 0x1, UPT ;  /* 0x000000010500888c */ /* 0x004fe4000bf45270 */
[----:B------:R-:W-:Y:S01]  /*5f20*/  @!UP0 USHF.R.U32.HI UR4, URZ, UR13, UR4 ;  /* 0x0000000dff048299 */ /* 0x000fe20008011604 */
[----:B------:R-:W-:Y:S02]  /*5f30*/  @!UP0 UMOV UR6, UR7 ;  /* 0x0000000700068c82 */ /* 0x000fe40008000000 */
[----:B---3--:R-:W-:Y:S02]  /*5f40*/  @!UP0 USHF.R.U32.HI UR6, URZ, UR10, UR6 ;  /* 0x0000000aff068299 */ /* 0x008fe40008011606 */
[----:B------:R-:W-:Y:S02]  /*5f50*/  @!UP0 USEL UR7, UR38, UR4, !UP2 ;  /* 0x0000000426078287 */ /* 0x000fe4000d000000 */
[----:B------:R-:W-:Y:S04]  /*5f60*/  @!UP0 USEL UR6, UR37, UR6, !UP1 ;  /* 0x0000000625068287 */ /* 0x000fe8000c800000 */
[----:B------:R-:W-:Y:S02]  /*5f70*/  @!UP0 UIADD3 UR4, UPT, UPT, -UR7, UR6, URZ ;  /* 0x0000000607048290 */ /* 0x000fe4000fffe1ff */
[----:B------:R-:W-:Y:S02]  /*5f80*/  @!UP0 UIADD3 UR6, UPT, UPT, UR7, -UR6, URZ ;  /* 0x8000000607068290 */ /* 0x000fe4000fffe0ff */
[----:B------:R-:W-:Y:S02]  /*5f90*/  @!UP0 UIMAD UR38, UR4, UR5, UR38 ;  /* 0x00000005042682a4 */ /* 0x000fe4000f8e0226 */
[----:B------:R-:W-:Y:S02]  /*5fa0*/  @!UP0 UIMAD UR37, UR6, UR14, UR37 ;  /* 0x0000000e062582a4 */ /* 0x000fe4000f8e0225 */
[----:B------:R-:W-:Y:S09]  /*5fb0*/  ULOP3.LUT UP0, URZ, UR11, 0x1b0, URZ, 0xc0, !UPT ;  /* 0x000001b00bff7892 */ /* 0x000ff2000f80c0ff */
[----:B------:R-:W-:Y:S05]  /*5fc0*/  BRA.U !UP0, `(.L_x_99) ;  /* 0x00000001087c7547 */ /* 0x000fea000b800000 */
[----:B------:R-:W1:Y:S01]  /*5fd0*/  LDCU.64 UR8, c[0x4][0x80] ;  /* 0x01001000ff0877ac */ /* 0x000e620008000a00 */
[----:B------:R-:W-:Y:S01]  /*5fe0*/  MOV R2, 0x0 ;  /* 0x0000000000027802 */ /* 0x000fe20000000f00 */
[----:B------:R-:W-:Y:S02]  /*5ff0*/  HFMA2 R12, -RZ, RZ, 0, 5.9604644775390625e-08 ;  /* 0x00000001ff0c7431 */ /* 0x000fe400000001ff */
[----:B------:R-:W-:Y:S01]  /*6000*/  IMAD.MOV.U32 R8, RZ, RZ, 0x70 ;  /* 0x00000070ff087424 */ /* 0x000fe200078e00ff */
[----:B------:R2:W3:Y:S01]  /*6010*/  LDC.64 R14, c[0x4][R2] ;  /* 0x01000000020e7b82 */ /* 0x0004e20000000a00 */
[----:B------:R-:W4:Y:S01]  /*6020*/  LDCU.64 UR6, c[0x4][0x88] ;  /* 0x01001100ff0677ac */ /* 0x000f220008000a00 */
[----:B------:R-:W-:Y:S01]  /*6030*/  IMAD.MOV.U32 R13, RZ, RZ, RZ ;  /* 0x000000ffff0d7224 */ /* 0x000fe200078e00ff */
[----:B------:R-:W2:Y:S01]  /*6040*/  LDCU.64 UR4, c[0x4][0x8] ;  /* 0x01000100ff0477ac */ /* 0x000ea20008000a00 */
[----:B-1----:R-:W-:Y:S01]  /*6050*/  MOV R5, UR9 ;  /* 0x0000000900057c02 */ /* 0x002fe20008000f00 */
[----:B------:R-:W-:Y:S01]  /*6060*/  IMAD.U32 R4, RZ, RZ, UR8 ;  /* 0x00000008ff047e24 */ /* 0x000fe2000f8e00ff */
[----:B----4-:R-:W-:Y:S01]  /*6070*/  MOV R7, UR7 ;  /* 0x0000000700077c02 */ /* 0x010fe20008000f00 */
[----:B------:R-:W-:Y:S01]  /*6080*/  IMAD.U32 R6, RZ, RZ, UR6 ;  /* 0x00000006ff067e24 */ /* 0x000fe2000f8e00ff */
[----:B--2---:R-:W-:Y:S01]  /*6090*/  MOV R11, UR5 ;  /* 0x00000005000b7c02 */ /* 0x004fe20008000f00 */
[----:B------:R-:W-:Y:S02]  /*60a0*/  IMAD.U32 R10, RZ, RZ, UR4 ;  /* 0x00000004ff0a7e24 */ /* 0x000fe4000f8e00ff */
[----:B------:R-:W-:Y:S07]  /*60b0*/  LEPC R20, `(.L_x_100) ;  /* 0x000000001014794e */ /* 0x000fee0000000000 */
[----:B---3-5:R-:W-:Y:S05]  /*60c0*/  CALL.ABS.NOINC R14 ;  /* 0x000000000e007343 */ /* 0x028fea0003c00000 */
.L_x_100:
[----:B------:R-:W1:Y:S01]  /*60d0*/  LDCU.64 UR8, c[0x4][0x80] ;  /* 0x01001000ff0877ac */ /* 0x000e620008000a00 */
[----:B------:R-:W2:Y:S01]  /*60e0*/  LDC.64 R2, c[0x4][R2] ;  /* 0x0100000002027b82 */ /* 0x000ea20000000a00 */
[----:B------:R-:W-:Y:S02]  /*60f0*/  HFMA2 R12, -RZ, RZ, 0, 5.9604644775390625e-08 ;  /* 0x00000001ff0c7431 */ /* 0x000fe400000001ff */
[----:B------:R-:W-:Y:S02]  /*6100*/  IMAD.MOV.U32 R8, RZ, RZ, 0x70 ;  /* 0x00000070ff087424 */ /* 0x000fe400078e00ff */
[----:B------:R-:W-:Y:S01]  /*6110*/  IMAD.MOV.U32 R13, RZ, RZ, RZ ;  /* 0x000000ffff0d7224 */ /* 0x000fe200078e00ff */
[----:B------:R-:W3:Y:S01]  /*6120*/  LDCU.64 UR6, c[0x4][0x88] ;  /* 0x01001100ff0677ac */ /* 0x000ee20008000a00 */
[----:B------:R-:W4:Y:S01]  /*6130*/  LDCU.64 UR4, c[0x4][0x8] ;  /* 0x01000100ff0477ac */ /* 0x000f220008000a00 */
[----:B-1----:R-:W-:Y:S02]  /*6140*/  MOV R4, UR8 ;  /* 0x0000000800047c02 */ /* 0x002fe40008000f00 */
[----:B------:R-:W-:Y:S02]  /*6150*/  MOV R5, UR9 ;  /* 0x0000000900057c02 */ /* 0x000fe40008000f00 */
[----:B---3--:R-:W-:Y:S01]  /*6160*/  MOV R7, UR7 ;  /* 0x0000000700077c02 */ /* 0x008fe20008000f00 */
[----:B------:R-:W-:Y:S01]  /*6170*/  IMAD.U32 R6, RZ, RZ, UR6 ;  /* 0x00000006ff067e24 */ /* 0x000fe2000f8e00ff */
[----:B----4-:R-:W-:Y:S01]  /*6180*/  MOV R11, UR5 ;  /* 0x00000005000b7c02 */ /* 0x010fe20008000f00 */
[----:B------:R-:W-:Y:S02]  /*6190*/  IMAD.U32 R10, RZ, RZ, UR4 ;  /* 0x00000004ff0a7e24 */ /* 0x000fe4000f8e00ff */
[----:B------:R-:W-:Y:S07]  /*61a0*/  LEPC R20, `(.L_x_99) ;  /* 0x000000001014794e */ /* 0x000fee0000000000 */
[----:B--2---:R-:W-:Y:S05]  /*61b0*/  CALL.ABS.NOINC R2 ;  /* 0x0000000002007343 */ /* 0x004fea0003c00000 */
.L_x_99:
[----:B------:R-:W-:Y:S02]  /*61c0*/  R2UR UR6, R49 ;  /* 0x00000000310672ca */ /* 0x000fe400000e0000 */
[----:B------:R-:W-:Y:S02]  /*61d0*/  R2UR UR5, R57 ;  /* 0x00000000390572ca */ /* 0x000fe400000e0000 */
[----:B------:R-:W-:Y:S02]  /*61e0*/  R2UR UR4, R56 ;  /* 0x00000000380472ca */ /* 0x000fe400000e0000 */
[----:B------:R-:W-:Y:S02]  /*61f0*/  ISETP.NE.U32.AND P4, PT, R42, RZ, PT ;  /* 0x000000ff2a00720c */ /* 0x000fe40003f85070 */
[----:B------:R-:W-:Y:S02]  /*6200*/  ISETP.NE.U32.AND P2, PT, RZ, UR60, PT ;  /* 0x0000003cff007c0c */ /* 0x000fe4000bf45070 */
[----:B------:R-:W-:Y:S02]  /*6210*/  ISETP.NE.AND.EX P4, PT, R43, RZ, PT, P4 ;  /* 0x000000ff2b00720c */ /* 0x000fe40003f85340 */
[----:B------:R-:W-:Y:S01]  /*6220*/  ISETP.NE.AND.EX P2, PT, RZ, UR61, PT, P2 ;  /* 0x0000003dff007c0c */ /* 0x000fe2000bf45320 */
[----:B------:R-:W-:Y:S02]  /*6230*/  UISETP.NE.AND UP2, UPT, UR6, URZ, UPT ;  /* 0x000000ff0600728c */ /* 0x000fe4000bf45270 */
[----:B------:R-:W-:Y:S04]  /*6240*/  UISETP.NE.U32.AND UP0, UPT, UR5, URZ, UPT ;  /* 0x000000ff0500728c */ /* 0x000fe8000bf05070 */
[----:B------:R-:W-:Y:S01]  /*6250*/  UISETP.NE.AND.EX UP1, UPT, UR4, URZ, UPT, UP0 ;  /* 0x000000ff0400728c */ /* 0x000fe2000bf25300 */
[----:B------:R-:W-:Y:S01]  /*6260*/  PLOP3.LUT P1, PT, PT, PT, UP2, 0x80, 0x8 ;  /* 0x000000000008781c */ /* 0x000fe20003f2f028 */
[----:B------:R-:W-:Y:S03]  /*6270*/  UPLOP3.LUT UP0, UPT, UPT, UPT, UPT, 0x40, 0x4 ;  /* 0x000000000004789c */ /* 0x000fe60003f0e870 */
[----:B------:R-:W-:Y:S06]  /*6280*/  @UP2 UPLOP3.LUT UP0, UPT, UPT, UPT, UP1, 0x80, 0x8 ;  /* 0x000000000008289c */ /* 0x000fec0003f0f010 */
[----:B------:R-:W-:Y:S01]  /*6290*/  PLOP3.LUT P0, PT, PT, PT, UP0, 0x80, 0x8 ;  /* 0x000000000008781c */ /* 0x000fe20003f0f008 */
[----:B------:R-:W-:Y:S01]  /*62a0*/  @!UPT UIADD3 URZ, UPT, UPT, URZ, URZ, URZ ;  /* 0x000000fffffff290 */ /* 0x000fe2000fffe0ff */
[----:B------:R-:W-:Y:S11]  /*62b0*/  BRA.U !UP1, `(.L_x_101) ;  /* 0x0000000109407547 */ /* 0x000ff6000b800000 */
[----:B------:R-:W-:Y:S01]  /*62c0*/  UISETP.NE.U32.AND UP0, UPT, UR60, URZ, UPT ;  /* 0x000000ff3c00728c */ /* 0x000fe2000bf05070 */
[----:B------:R-:W-:Y:S01]  /*62d0*/  R2UR UR6, R57 ;  /* 0x00000000390672ca */ /* 0x000fe200000e0000 */
[----:B------:R-:W1:Y:S01]  /*62e0*/  LDCU.64 UR8, c[0x0][0x358] ;  /* 0x00006b00ff0877ac */ /* 0x000e620008000a00 */
[----:B------:R-:W-:Y:S02]  /*62f0*/  HFMA2 R45, -RZ, RZ, 0, 5.9604644775390625e-08 ;  /* 0x00000001ff2d7431 */ /* 0x000fe400000001ff */
[----:B------:R-:W-:Y:S01]  /*6300*/  IMAD.MOV.U32 R0, RZ, RZ, 0x1 ;  /* 0x00000001ff007424 */ /* 0x000fe200078e00ff */
[----:B------:R-:W-:Y:S06]  /*6310*/  UISETP.NE.AND.EX UP0, UPT, UR61, URZ, UPT, UP0 ;  /* 0x000000ff3d00728c */ /* 0x000fec000bf05300 */
[----:B------:R-:W-:Y:S05]  /*6320*/  PLOP3.LUT P3, PT, PT, PT, UP0, 0x80, 0x8 ;  /* 0x000000000008781c */ /* 0x000fea0003f6f008 */
[----:B------:R-:W2:Y:S01]  /*6330*/  @UP0 LDCU.64 UR4, c[0x0][0x888] ;  /* 0x00011100ff0407ac */ /* 0x000ea20008000a00 */
[----:B------:R-:W-:Y:S07]  /*6340*/  @UP0 UIMAD UR6, UR36, UR6, URZ ;  /* 0x00000006240602a4 */ /* 0x000fee000f8e02ff */
[----:B------:R-:W-:Y:S01]  /*6350*/  @!P3 PRMT R45, R0, 0x7610, R45 ;  /* 0x00007610002db816 */ /* 0x000fe2000000002d */
[----:B--2---:R-:W-:Y:S06]  /*6360*/  @UP0 UIMAD.WIDE UR4, UR6, 0x4, UR4 ;  /* 0x00000004060408a5 */ /* 0x004fec000f8e0204 */
[----:B-----5:R-:W-:Y:S02]  /*6370*/  IMAD.U32 R26, RZ, RZ, UR4 ;  /* 0x00000004ff1a7e24 */ /* 0x020fe4000f8e00ff */
[----:B------:R-:W-:Y:S03]  /*6380*/  IMAD.U32 R27, RZ, RZ, UR5 ;  /* 0x00000005ff1b7e24 */ /* 0x000fe6000f8e00ff */
[----:B------:R-:W2:Y:S02]  /*6390*/  @!UP0 LDCU UR4, c[0x0][0x880] ;  /* 0x00011000ff0487ac */ /* 0x000ea40008000800 */
[----:B-1----:R1:W5:Y:S02]  /*63a0*/  @P3 LDG.E R26, desc[UR8][R26.64] ;  /* 0x000000081a1a3981 */ /* 0x002364000c1e1900 */
[----:B-12---:R-:W-:Y:S02]  /*63b0*/  @!P3 MOV R26, UR4 ;  /* 0x00000004001abc02 */ /* 0x006fe40008000f00 */
.L_x_101:
[----:B------:R-:W-:Y:S05]  /*63c0*/  @!P4 BRA `(.L_x_102) ;  /* 0x000000000024c947 */ /* 0x000fea0003800000 */
[----:B------:R-:W-:Y:S01]  /*63d0*/  ISETP.NE.U32.AND P3, PT, R40, RZ, PT ;  /* 0x000000ff2800720c */ /* 0x000fe20003f65070 */
[----:B------:R-:W1:Y:S03]  /*63e0*/  LDCU.64 UR4, c[0x0][0x358] ;  /* 0x00006b00ff0477ac */ /* 0x000e660008000a00 */
[----:B------:R-:W-:Y:S11]  /*63f0*/  ISETP.NE.AND.EX P3, PT, R41, RZ, PT, P3 ;  /* 0x000000ff2900720c */ /* 0x000ff60003f65330 */
[----:B------:R-:W-:Y:S02]  /*6400*/  @!UPT UIADD3 URZ, UPT, UPT, URZ, URZ, URZ ;  /* 0x000000fffffff290 */ /* 0x000fe4000fffe0ff */
[----:B------:R-:W2:Y:S01]  /*6410*/  @P3 LDC.64 R2, c[0x0][0x8a8] ;  /* 0x00022a00ff023b82 */ /* 0x000ea20000000a00 */
[----:B------:R-:W-:Y:S04]  /*6420*/  @P3 IMAD R0, R42, UR36, RZ ;  /* 0x000000242a003c24 */ /* 0x000fe8000f8e02ff */
[----:B--2---:R-:W-:Y:S05]  /*6430*/  @P3 IMAD.WIDE R2, R0, 0x4, R2 ;  /* 0x0000000400023825 */ /* 0x004fea00078e0202 */
[----:B-1---5:R1:W5:Y:S02]  /*6440*/  @P3 LDG.E R24, desc[UR4][R2.64] ;  /* 0x0000000402183981 */ /* 0x022364000c1e1900 */
[----:B-1----:R-:W2:Y:S02]  /*6450*/  @!P3 LDC R24, c[0x0][0x8a0] ;  /* 0x00022800ff18bb82 */ /* 0x002ea40000000800 */
.L_x_102:
[----:B-----5:R-:W-:Y:S01]  /*6460*/  FSETP.NEU.AND P3, PT, R26, RZ, PT ;  /* 0x000000ff1a00720b */ /* 0x020fe20003f6d000 */
[----:B------:R-:W-:Y:S01]  /*6470*/  IMAD.U32 R2, RZ, RZ, UR46 ;  /* 0x0000002eff027e24 */ /* 0x000fe2000f8e00ff */
[----:B------:R-:W-:Y:S01]  /*6480*/  SEL R5, RZ, 0xffffffff, P2 ;  /* 0xffffffffff057807 */ /* 0x000fe20001000000 */
[----:B------:R-:W-:Y:S01]  /*6490*/  ULOP3.LUT UR4, UR55, 0x1, URZ, 0x3c, !UPT ;  /* 0x0000000137047892 */ /* 0x000fe2000f8e3cff */
[----:B------:R-:W-:Y:S01]  /*64a0*/  @P1 LOP3.LUT P2, RZ, R45, 0xff, RZ, 0xc0, !PT ;  /* 0x000000ff2dff1812 */ /* 0x000fe2000784c0ff */
[----:B------:R-:W-:Y:S01]  /*64b0*/  BSSY B1, `(.L_x_103) ;  /* 0x000003d000017945 */ /* 0x000fe20003800000 */
[----:B------:R-:W-:Y:S01]  /*64c0*/  @P1 SEL R0, RZ, 0xffffffff, P3 ;  /* 0xffffffffff001807 */ /* 0x000fe20001800000 */
[----:B------:R-:W-:Y:S01]  /*64d0*/  IMAD.MOV.U32 R65, RZ, RZ, 0x1 ;  /* 0x00000001ff417424 */ /* 0x000fe200078e00ff */
[----:B------:R-:W-:Y:S01]  /*64e0*/  LEA R2, R2, UR44, 0x3 ;  /* 0x0000002c02027c11 */ /* 0x000fe2000f8e18ff */
[----:B------:R-:W-:Y:S01]  /*64f0*/  IMAD.U32 R63, RZ, RZ, UR4 ;  /* 0x00000004ff3f7e24 */ /* 0x000fe2000f8e00ff */
[----:B------:R-:W-:Y:S01]  /*6500*/  @P0 SEL R0, R5, R0, !P2 ;  /* 0x0000000005000207 */ /* 0x000fe20005000000 */
[----:B------:R-:W-:Y:S01]  /*6510*/  IMAD.U32 R64, RZ, RZ, UR46 ;  /* 0x0000002eff407e24 */ /* 0x000fe2000f8e00ff */
[----:B------:R-:W-:Y:S02]  /*6520*/  LEA R27, R22, UR44, 0x3 ;  /* 0x0000002c161b7c11 */ /* 0x000fe4000f8e18ff */
[----:B------:R-:W-:Y:S02]  /*6530*/  CS2R R38, SRZ ;  /* 0x0000000000267805 */ /* 0x000fe4000001ff00 */
[----:B------:R-:W-:Y:S02]  /*6540*/  @P1 LOP3.LUT R0, R0, 0x1, RZ, 0xc0, !PT ;  /* 0x0000000100001812 */ /* 0x000fe400078ec0ff */
[----:B------:R-:W-:Y:S02]  /*6550*/  CS2R R36, SRZ ;  /* 0x0000000000247805 */ /* 0x000fe4000001ff00 */
[----:B------:R-:W-:Y:S02]  /*6560*/  SHF.L.U32 R3, R53, 0x1f, RZ ;  /* 0x0000001f35037819 */ /* 0x000fe400000006ff */
[----:B------:R-:W-:Y:S02]  /*6570*/  CS2R R30, SRZ ;  /* 0x00000000001e7805 */ /* 0x000fe4000001ff00 */
[----:B------:R-:W-:Y:S02]  /*6580*/  ISETP.NE.U32.OR P5, PT, R0, 0x1, !P1 ;  /* 0x000000010000780c */ /* 0x000fe40004fa5470 */
[----:B------:R-:W-:Y:S02]  /*6590*/  CS2R R28, SRZ ;  /* 0x00000000001c7805 */ /* 0x000fe4000001ff00 */
[----:B------:R-:W-:Y:S02]  /*65a0*/  PLOP3.LUT P2, PT, PT, PT, UP1, 0x80, 0x8 ;  /* 0x000000000008781c */ /* 0x000fe40003f4f018 */
[----:B------:R-:W-:Y:S02]  /*65b0*/  LEA.HI R25, R22, R22, RZ, 0x1 ;  /* 0x0000001616197211 */ /* 0x000fe400078f08ff */
[----:B------:R-:W-:Y:S02]  /*65c0*/  LOP3.LUT P4, R50, R45, 0xff, RZ, 0xc0, !PT ;  /* 0x000000ff2d327812 */ /* 0x000fe4000788c0ff */
[----:B------:R-:W-:Y:S02]  /*65d0*/  SEL R4, RZ, 0xffffffff, P3 ;  /* 0xffffffffff047807 */ /* 0x000fe40001800000 */
[----:B------:R-:W-:Y:S02]  /*65e0*/  P2R R61, PR, RZ, 0x20 ;  /* 0x00000020ff3d7803 */ /* 0x000fe40000000000 */
[----:B------:R-:W-:Y:S03]  /*65f0*/  @P5 SHF.L.U32 R0, R63, 0x1f, RZ ;  /* 0x0000001f3f005819 */ /* 0x000fe600000006ff */
[----:B------:R-:W-:Y:S01]  /*6600*/  @P2 SEL R4, R5, R4, !P4 ;  /* 0x0000000405042207 */ /* 0x000fe20006000000 */
[----:B------:R1:W3:Y:S03]  /*6610*/  @P5 SYNCS.PHASECHK.TRANS64.TRYWAIT P1, [R2+URZ+0xd0], R0 ;  /* 0x0000d000020055a7 */ /* 0x0002e600080211ff */
[----:B------:R-:W-:Y:S04]  /*6620*/  LOP3.LUT R4, R4, 0x1, RZ, 0xc0, !PT ;  /* 0x0000000104047812 */ /* 0x000fe800078ec0ff */
[----:B------:R-:W-:Y:S04]  /*6630*/  ISETP.NE.U32.AND P2, PT, R4, 0x1, PT ;  /* 0x000000010400780c */ /* 0x000fe80003f45070 */
[----:B------:R-:W-:Y:S01]  /*6640*/  P2R R66, PR, RZ, 0x4 ;  /* 0x00000004ff427803 */ /* 0x000fe20000000000 */
[----:B------:R4:W2:Y:S01]  /*6650*/  SYNCS.PHASECHK.TRANS64.TRYWAIT P0, [R27+URZ+0x130], R3 ;  /* 0x000130031b0075a7 */ /* 0x0008a200080011ff */
[C---:B-1----:R-:W-:Y:S01]  /*6660*/  IMAD.SHL.U32 R0, R25.reuse, 0x20, RZ ;  /* 0x0000002019007824 */ /* 0x042fe200078e00ff */
[----:B------:R-:W-:Y:S04]  /*6670*/  LOP3.LUT R25, R25, 0xffe, RZ, 0xc0, !PT ;  /* 0x00000ffe19197812 */ /* 0x000fe800078ec0ff */
[----:B------:R-:W-:Y:S01]  /*6680*/  LOP3.LUT R0, R0, 0xffffffc0, RZ, 0xc0, !PT ;  /* 0xffffffc000007812 */ /* 0x000fe200078ec0ff */
[----:B------:R-:W-:Y:S04]  /*6690*/  IMAD.IADD R25, R22, 0x1, -R25 ;  /* 0x0000000116197824 */ /* 0x000fe800078e0a19 */
[----:B------:R-:W-:Y:S04]  /*66a0*/  IMAD.IADD R0, R23, 0x1, R0 ;  /* 0x0000000117007824 */ /* 0x000fe800078e0200 */
[----:B------:R-:W-:Y:S01]  /*66b0*/  IMAD R25, R25, 0x100000, R0 ;  /* 0x0010000019197824 */ /* 0x000fe200078e0200 */
[----:B---3--:R-:W-:Y:S01]  /*66c0*/  @P5 SEL R65, RZ, 0x1, !P1 ;  /* 0x00000001ff415807 */ /* 0x008fe20004800000 */
[----:B----4-:R-:W-:Y:S06]  /*66d0*/  @!P5 BRA `(.L_x_104) ;  /* 0x000000000068d947 */ /* 0x010fec0003800000 */
[----:B------:R-:W-:Y:S01]  /*66e0*/  HFMA2 R31, -RZ, RZ, 0, 0 ;  /* 0x00000000ff1f7431 */ /* 0x000fe200000001ff */
[----:B------:R-:W-:Y:S01]  /*66f0*/  ISETP.NE.AND P1, PT, R65, RZ, PT ;  /* 0x000000ff4100720c */ /* 0x000fe20003f25270 */
[----:B------:R-:W-:Y:S01]  /*6700*/  IMAD.U32 R0, RZ, RZ, UR46 ;  /* 0x0000002eff007e24 */ /* 0x000fe2000f8e00ff */
[----:B------:R-:W-:Y:S11]  /*6710*/  BSSY B0, `(.L_x_105) ;  /* 0x0000005000007945 */ /* 0x000ff60003800000 */
[----:B------:R-:W-:Y:S05]  /*6720*/  @P1 BRA `(.L_x_106) ;  /* 0x00000000000c1947 */ /* 0x000fea0003800000 */
[----:B------:R-:W-:Y:S04]  /*6730*/  SHF.L.U32 R4, R63, 0x1f, RZ ;  /* 0x0000001f3f047819 */ /* 0x000fe800000006ff */
[----:B------:R-:W1:Y:S02]  /*6740*/  SYNCS.PHASECHK.TRANS64.TRYWAIT P1, [R2+URZ+0xd0], R4 ;  /* 0x0000d004020075a7 */ /* 0x000e6400080211ff */
[----:B-1----:R-:W-:Y:S05]  /*6750*/  @!P1 BRA `(.L_x_107) ;  /* 0x00000020008c9947 */ /* 0x002fea0003800000 */
.L_x_106:
[----:B------:R-:W-:Y:S05]  /*6760*/  BSYNC B0 ;  /* 0x0000000000007941 */ /* 0x000fea0003800000 */
.L_x_105:
[----:B------:R-:W-:Y:S01]  /*6770*/  ISETP.NE.AND P1, PT, R66, RZ, PT ;  /* 0x000000ff4200720c */ /* 0x000fe20003f25270 */
[----:B------:R-:W-:Y:S01]  /*6780*/  IMAD.MOV.U32 R30, RZ, RZ, RZ ;  /* 0x000000ffff1e7224 */ /* 0x000fe200078e00ff */
[----:B------:R-:W-:Y:S02]  /*6790*/  CS2R R28, SRZ ;  /* 0x00000000001c7805 */ /* 0x000fe4000001ff00 */
[----:B------:R-:W-:Y:S02]  /*67a0*/  CS2R R38, SRZ ;  /* 0x0000000000267805 */ /* 0x000fe4000001ff00 */
[----:B------:R-:W-:Y:S07]  /*67b0*/  CS2R R36, SRZ ;  /* 0x0000000000247805 */ /* 0x000fee000001ff00 */
[----:B-1----:R-:W-:Y:S01]  /*67c0*/  @P1 IMAD R2, R0, 0x800, R44 ;  /* 0x0000080000021824 */ /* 0x002fe200078e022c */
[----:B------:R-:W-:Y:S05]  /*67d0*/  @P1 WARPSYNC.ALL ;  /* 0x0000000000001948 */ /* 0x000fea0003800000 */
[----:B------:R-:W-:Y:S01]  /*67e0*/  @P1 LEA R2, R2, UR44, 0x1 ;  /* 0x0000002c02021c11 */ /* 0x000fe2000f8e08ff */
[----:B------:R-:W-:Y:S04]  /*67f0*/  UIADD3 UR4, UPT, UPT, UR46, 0x1, URZ ;  /* 0x000000012e047890 */ /* 0x000fe8000fffe0ff */
[----:B------:R1:W3:Y:S01]  /*6800*/  @P1 LDSM.16.M88.4 R28, [R2+0x200] ;  /* 0x00020000021c183b */ /* 0x0002e20000000200 */
[----:B------:R-:W-:Y:S01]  /*6810*/  UISETP.NE.AND UP0, UPT, UR4, 0x3, UPT ;  /* 0x000000030400788c */ /* 0x000fe2000bf05270 */
[----:B------:R-:W-:Y:S03]  /*6820*/  @P1 IMAD R0, R54, 0x2, R2 ;  /* 0x0000000236001824 */ /* 0x000fe600078e0202 */
[----:B------:R-:W-:Y:S02]  /*6830*/  USEL UR5, URZ, 0x1, UP0 ;  /* 0x00000001ff057887 */ /* 0x000fe40008000000 */
[----:B------:R1:W4:Y:S01]  /*6840*/  @P1 LDSM.16.M88.4 R36, [R0+0x200] ;  /* 0x000200000024183b */ /* 0x0003220000000200 */
[----:B------:R-:W-:Y:S03]  /*6850*/  USEL UR4, UR4, URZ, UP0 ;  /* 0x000000ff04047287 */ /* 0x000fe60008000000 */
[----:B------:R-:W-:Y:S03]  /*6860*/  LOP3.LUT R63, R63, UR5, RZ, 0x3c, !PT ;  /* 0x000000053f3f7c12 */ /* 0x000fe6000f8e3cff */
[----:B------:R-:W-:Y:S02]  /*6870*/  IMAD.U32 R64, RZ, RZ, UR4 ;  /* 0x00000004ff407e24 */ /* 0x000fe4000f8e00ff */
.L_x_104:
[----:B------:R-:W-:Y:S05]  /*6880*/  BSYNC B1 ;  /* 0x0000000000017941 */ /* 0x000fea0003800000 */
.L_x_103:
[----:B-1----:R-:W-:Y:S04]  /*6890*/  SHF.R.U32.HI R0, RZ, 0x15, R25 ;  /* 0x00000015ff007819 */ /* 0x002fe80000011619 */
[----:B------:R-:W-:Y:S01]  /*68a0*/  LOP3.LUT P1, RZ, R0, 0x3, R46, 0x48, !PT ;  /* 0x0000000300ff7812 */ /* 0x000fe2000782482e */
[----:B------:R-:W-:Y:S01]  /*68b0*/  @!UPT UIADD3 URZ, UPT, UPT, URZ, URZ, URZ ;  /* 0x000000fffffff290 */ /* 0x000fe2000fffe0ff */
[----:B--2---:R-:W-:Y:S11]  /*68c0*/  @P0 BRA `(.L_x_108) ;  /* 0x0000000000080947 */ /* 0x004ff60003800000 */
[----:B------:R-:W1:Y:S02]  /*68d0*/  SYNCS.PHASECHK.TRANS64.TRYWAIT P0, [R27+URZ+0x130], R3 ;  /* 0x000130031b0075a7 */ /* 0x000e6400080011ff */
[----:B-1----:R-:W-:Y:S05]  /*68e0*/  @!P0 BRA `(.L_x_109) ;  /* 0x00000020003c8947 */ /* 0x002fea0003800000 */
.L_x_108:
[----:B------:R-:W-:Y:S05]  /*68f0*/  @!P1 BRA `(.L_x_110) ;  /* 0x0000000000409947 */ /* 0x000fea0003800000 */
[----:B------:R-:W2:Y:S01]  /*6900*/  LDCU.64 UR8, c[0x4][0x70] ;  /* 0x01000e00ff0877ac */ /* 0x000ea20008000a00 */
[----:B-1----:R-:W-:Y:S01]  /*6910*/  MOV R3, 0x0 ;  /* 0x0000000000037802 */ /* 0x002fe20000000f00 */
[----:B------:R-:W-:Y:S02]  /*6920*/  HFMA2 R12, -RZ, RZ, 0, 5.9604644775390625e-08 ;  /* 0x00000001ff0c7431 */ /* 0x000fe400000001ff */
[----:B------:R-:W-:Y:S02]  /*6930*/  IMAD.MOV.U32 R8, RZ, RZ, 0x192 ;  /* 0x00000192ff087424 */ /* 0x000fe400078e00ff */
[----:B------:R-:W-:Y:S01]  /*6940*/  IMAD.MOV.U32 R13, RZ, RZ, RZ ;  /* 0x000000ffff0d7224 */ /* 0x000fe200078e00ff */
[----:B------:R-:W1:Y:S01]  /*6950*/  LDCU.64 UR6, c[0x4][0x78] ;  /* 0x01000f00ff0677ac */ /* 0x000e620008000a00 */
[----:B------:R-:W3:Y:S01]  /*6960*/  LDC.64 R2, c[0x4][R3] ;  /* 0x0100000003027b82 */ /* 0x000ee20000000a00 */
[----:B------:R-:W5:Y:S01]  /*6970*/  LDCU.64 UR4, c[0x4][0x10] ;  /* 0x01000200ff0477ac */ /* 0x000f620008000a00 */
[----:B--2---:R-:W-:Y:S01]  /*6980*/  MOV R5, UR9 ;  /* 0x0000000900057c02 */ /* 0x004fe20008000f00 */
[----:B------:R-:W-:Y:S01]  /*6990*/  IMAD.U32 R4, RZ, RZ, UR8 ;  /* 0x00000008ff047e24 */ /* 0x000fe2000f8e00ff */
[----:B-1----:R-:W-:Y:S01]  /*69a0*/  MOV R7, UR7 ;  /* 0x0000000700077c02 */ /* 0x002fe20008000f00 */
[----:B------:R-:W-:Y:S01]  /*69b0*/  IMAD.U32 R6, RZ, RZ, UR6 ;  /* 0x00000006ff067e24 */ /* 0x000fe2000f8e00ff */
[----:B-----5:R-:W-:Y:S01]  /*69c0*/  MOV R11, UR5 ;  /* 0x00000005000b7c02 */ /* 0x020fe20008000f00 */
[----:B------:R-:W-:Y:S02]  /*69d0*/  IMAD.U32 R10, RZ, RZ, UR4 ;  /* 0x00000004ff0a7e24 */ /* 0x000fe4000f8e00ff */
[----:B------:R-:W-:Y:S07]  /*69e0*/  LEPC R20, `(.L_x_110) ;  /* 0x000000001014794e */ /* 0x000fee0000000000 */
[----:B---34-:R-:W-:Y:S05]  /*69f0*/  CALL.ABS.NOINC R2 ;  /* 0x0000000002007343 */ /* 0x018fea0003c00000 */
.L_x_110:
[----:B------:R-:W-:Y:S05]  /*6a00*/  WARPSYNC.ALL ;  /* 0x0000000000007948 */ /* 0x000fea0003800000 */
[----:B------:R-:W-:Y:S01]  /*6a10*/  R2UR UR4, R25 ;  /* 0x00000000190472ca */ /* 0x000fe200000e0000 */
[----:B-1-3--:R-:W-:Y:S01]  /*6a20*/  HADD2.F32 R3, -RZ, R28.H0_H0 ;  /* 0x2000001cff037230 */ /* 0x00afe20000004100 */
[----:B------:R-:W-:Y:S01]  /*6a30*/  SHF.L.U32 R62, R54, 0x1, RZ ;  /* 0x00000001363e7819 */ /* 0x000fe200000006ff */
[----:B------:R-:W-:Y:S01]  /*6a40*/  HADD2.F32 R20, -RZ, R30.H0_H0 ;  /* 0x2000001eff147230 */ /* 0x000fe20000004100 */
[----:B------:R-:W-:Y:S01]  /*6a50*/  ISETP.NE.AND P0, PT, R55, RZ, PT ;  /* 0x000000ff3700720c */ /* 0x000fe20003f05270 */
[----:B------:R-:W-:Y:S08]  /*6a60*/  BSSY.RECONVERGENT B0, `(.L_x_111) ;  /* 0x000004e000007945 */ /* 0x000ff00003800200 */
[----:B------:R-:W1:Y:S02]  /*6a70*/  LDTM.16dp256bit.x4 R4, tmem[UR4] ;  /* 0x00000004000479ee */ /* 0x000e640008120000 */
[C---:B-1----:R-:W-:Y:S01]  /*6a80*/  FMUL R0, R24.reuse, R4 ;  /* 0x0000000418007220 */ /* 0x042fe20000400000 */
[----:B------:R-:W-:Y:S02]  /*6a90*/  HADD2.F32 R4, -RZ, R28.H1_H1 ;  /* 0x3000001cff047230 */ /* 0x000fe40000004100 */
[----:B------:R-:W-:Y:S01]  /*6aa0*/  FMUL R2, R24, R5 ;  /* 0x0000000518027220 */ /* 0x000fe20000400000 */
[--C-:B------:R-:W-:Y:S02]  /*6ab0*/  HADD2.F32 R5, -RZ, R29.reuse.H0_H0 ;  /* 0x2000001dff057230 */ /* 0x100fe40000004100 */
[----:B------:R-:W-:Y:S01]  /*6ac0*/  FFMA R0, R26, R3, R0 ;  /* 0x000000031a007223 */ /* 0x000fe20000000000 */
[----:B------:R-:W-:Y:S01]  /*6ad0*/  FMUL R3, R24, R6 ;  /* 0x0000000618037220 */ /* 0x000fe20000400000 */
[----:B------:R-:W-:Y:S02]  /*6ae0*/  HADD2.F32 R6, -RZ, R29.H1_H1 ;  /* 0x3000001dff067230 */ /* 0x000fe40000004100 */
[----:B------:R-:W-:Y:S01]  /*6af0*/  FFMA R2, R26, R4, R2 ;  /* 0x000000041a027223 */ /* 0x000fe20000000002 */
[----:B------:R-:W-:Y:S01]  /*6b00*/  FMUL R7, R24, R7 ;  /* 0x0000000718077220 */ /* 0x000fe20000400000 */
[----:B------:R-:W-:Y:S01]  /*6b10*/  FFMA R3, R26, R5, R3 ;  /* 0x000000051a037223 */ /* 0x000fe20000000003 */
[C---:B------:R-:W-:Y:S01]  /*6b20*/  FMUL R4, R24.reuse, R8 ;  /* 0x0000000818047220 */ /* 0x040fe20000400000 */
[----:B------:R-:W-:Y:S01]  /*6b30*/  FMUL R5, R24, R9 ;  /* 0x0000000918057220 */ /* 0x000fe20000400000 */
[----:B------:R-:W-:Y:S01]  /*6b40*/  F2FP.F16.F32.PACK_AB R32, R2, R0 ;  /* 0x000000000220723e */ /* 0x000fe200000000ff */
[C---:B------:R-:W-:Y:S01]  /*6b50*/  FFMA R7, R26.reuse, R6, R7 ;  /* 0x000000061a077223 */ /* 0x040fe20000000007 */
[----:B------:R-:W-:Y:S02]  /*6b60*/  HADD2.F32 R0, -RZ, R30.H1_H1 ;  /* 0x3000001eff007230 */ /* 0x000fe40000004100 */
[----:B------:R-:W-:Y:S01]  /*6b70*/  FFMA R4, R26, R20, R4 ;  /* 0x000000141a047223 */ /* 0x000fe20000000004 */
[--C-:B------:R-:W-:Y:S02]  /*6b80*/  HADD2.F32 R2, -RZ, R31.reuse.H0_H0 ;  /* 0x2000001fff027230 */ /* 0x100fe40000004100 */
[----:B------:R-:W-:Y:S01]  /*6b90*/  FMUL R6, R24, R10 ;  /* 0x0000000a18067220 */ /* 0x000fe20000400000 */
[----:B------:R-:W-:Y:S01]  /*6ba0*/  F2FP.F16.F32.PACK_AB R33, R7, R3 ;  /* 0x000000030721723e */ /* 0x000fe200000000ff */
[----:B------:R-:W-:Y:S02]  /*6bb0*/  HADD2.F32 R3, -RZ, R31.H1_H1 ;  /* 0x3000001fff037230 */ /* 0x000fe40000004100 */
[----:B------:R-:W-:Y:S01]  /*6bc0*/  FFMA R5, R26, R0, R5 ;  /* 0x000000001a057223 */ /* 0x000fe20000000005 */
[C---:B------:R-:W-:Y:S01]  /*6bd0*/  FMUL R11, R24.reuse, R11 ;  /* 0x0000000b180b7220 */ /* 0x040fe20000400000 */
[--C-:B----4-:R-:W-:Y:S02]  /*6be0*/  HADD2.F32 R7, -RZ, R36.reuse.H0_H0 ;  /* 0x20000024ff077230 */ /* 0x110fe40000004100 */
[C---:B------:R-:W-:Y:S01]  /*6bf0*/  FMUL R8, R24.reuse, R12 ;  /* 0x0000000c18087220 */ /* 0x040fe20000400000 */
[----:B------:R-:W-:Y:S02]  /*6c00*/  HADD2.F32 R0, -RZ, R36.H1_H1 ;  /* 0x30000024ff007230 */ /* 0x000fe40000004100 */
[----:B------:R-:W-:Y:S01]  /*6c10*/  FMUL R9, R24, R13 ;  /* 0x0000000d18097220 */ /* 0x000fe20000400000 */
[C---:B------:R-:W-:Y:S01]  /*6c20*/  FFMA R6, R26.reuse, R2, R6 ;  /* 0x000000021a067223 */ /* 0x040fe20000000006 */
[C---:B------:R-:W-:Y:S01]  /*6c30*/  FFMA R11, R26.reuse, R3, R11 ;  /* 0x000000031a0b7223 */ /* 0x040fe2000000000b */
[C---:B------:R-:W-:Y:S01]  /*6c40*/  FFMA R8, R26.reuse, R7, R8 ;  /* 0x000000071a087223 */ /* 0x040fe20000000008 */
[----:B------:R-:W-:Y:S01]  /*6c50*/  FFMA R9, R26, R0, R9 ;  /* 0x000000001a097223 */ /* 0x000fe20000000009 */
[--C-:B------:R-:W-:Y:S02]  /*6c60*/  HADD2.F32 R2, -RZ, R37.reuse.H0_H0 ;  /* 0x20000025ff027230 */ /* 0x100fe40000004100 */
[C---:B------:R-:W-:Y:S01]  /*6c70*/  FMUL R10, R24.reuse, R14 ;  /* 0x0000000e180a7220 */ /* 0x040fe20000400000 */
[----:B------:R-:W-:Y:S02]  /*6c80*/  HADD2.F32 R0, -RZ, R37.H1_H1 ;  /* 0x30000025ff007230 */ /* 0x000fe40000004100 */
[----:B------:R-:W-:Y:S01]  /*6c90*/  FMUL R15, R24, R15 ;  /* 0x0000000f180f7220 */ /* 0x000fe20000400000 */
[----:B------:R-:W-:Y:S01]  /*6ca0*/  F2FP.F16.F32.PACK_AB R34, R5, R4 ;  /* 0x000000040522723e */ /* 0x000fe200000000ff */
[----:B------:R-:W-:Y:S01]  /*6cb0*/  FFMA R10, R26, R2, R10 ;  /* 0x000000021a0a7223 */ /* 0x000fe2000000000a */
[----:B------:R-:W-:Y:S01]  /*6cc0*/  FMUL R12, R24, R16 ;  /* 0x00000010180c7220 */ /* 0x000fe20000400000 */
[----:B------:R-:W-:Y:S01]  /*6cd0*/  FFMA R15, R26, R0, R15 ;  /* 0x000000001a0f7223 */ /* 0x000fe2000000000f */
[--C-:B------:R-:W-:Y:S01]  /*6ce0*/  HADD2.F32 R0, -RZ, R38.reuse.H0_H0 ;  /* 0x20000026ff007230 */ /* 0x100fe20000004100 */
[----:B------:R-:W-:Y:S01]  /*6cf0*/  MOV R5, UR46 ;  /* 0x0000002e00057c02 */ /* 0x000fe20008000f00 */
[----:B------:R-:W-:Y:S02]  /*6d00*/  HADD2.F32 R2, -RZ, R38.H1_H1 ;  /* 0x30000026ff027230 */ /* 0x000fe40000004100 */
[C---:B------:R-:W-:Y:S01]  /*6d10*/  FMUL R13, R24.reuse, R17 ;  /* 0x00000011180d7220 */ /* 0x040fe20000400000 */
[--C-:B------:R-:W-:Y:S02]  /*6d20*/  HADD2.F32 R3, -RZ, R39.reuse.H0_H0 ;  /* 0x20000027ff037230 */ /* 0x100fe40000004100 */
[C---:B------:R-:W-:Y:S01]  /*6d30*/  FMUL R14, R24.reuse, R18 ;  /* 0x00000012180e7220 */ /* 0x040fe20000400000 */
[----:B------:R-:W-:Y:S02]  /*6d40*/  HADD2.F32 R4, -RZ, R39.H1_H1 ;  /* 0x30000027ff047230 */ /* 0x000fe40000004100 */
[----:B------:R-:W-:Y:S01]  /*6d50*/  FMUL R19, R24, R19 ;  /* 0x0000001318137220 */ /* 0x000fe20000400000 */
[C---:B------:R-:W-:Y:S01]  /*6d60*/  FFMA R12, R26.reuse, R0, R12 ;  /* 0x000000001a0c7223 */ /* 0x040fe2000000000c */
[----:B------:R-:W-:Y:S01]  /*6d70*/  LEA R5, R5, R44, 0xb ;  /* 0x0000002c05057211 */ /* 0x000fe200078e58ff */
[C---:B------:R-:W-:Y:S01]  /*6d80*/  FFMA R13, R26.reuse, R2, R13 ;  /* 0x000000021a0d7223 */ /* 0x040fe2000000000d */
[C---:B------:R-:W-:Y:S01]  /*6d90*/  FFMA R14, R26.reuse, R3, R14 ;  /* 0x000000031a0e7223 */ /* 0x040fe2000000000e */
[----:B------:R-:W-:Y:S01]  /*6da0*/  FFMA R19, R26, R4, R19 ;  /* 0x000000041a137223 */ /* 0x000fe20000000013 */
[----:B------:R-:W-:Y:S02]  /*6db0*/  F2FP.F16.F32.PACK_AB R35, R11, R6 ;  /* 0x000000060b23723e */ /* 0x000fe400000000ff */
[----:B------:R-:W-:Y:S02]  /*6dc0*/  LEA R5, R5, UR44, 0x1 ;  /* 0x0000002c05057c11 */ /* 0x000fe4000f8e08ff */
[----:B------:R-:W-:Y:S02]  /*6dd0*/  F2FP.F16.F32.PACK_AB R8, R9, R8 ;  /* 0x000000080908723e */ /* 0x000fe400000000ff */
[----:B------:R-:W-:Y:S01]  /*6de0*/  F2FP.F16.F32.PACK_AB R9, R15, R10 ;  /* 0x0000000a0f09723e */ /* 0x000fe200000000ff */
[----:B------:R1:W-:Y:S01]  /*6df0*/  STSM.16.M88.4 [R5+0x200], R32 ;  /* 0x0002002005007844 */ /* 0x0003e20000000200 */
[----:B------:R-:W-:Y:S02]  /*6e00*/  F2FP.F16.F32.PACK_AB R10, R13, R12 ;  /* 0x0000000c0d0a723e */ /* 0x000fe400000000ff */
[----:B------:R-:W-:Y:S02]  /*6e10*/  F2FP.F16.F32.PACK_AB R11, R19, R14 ;  /* 0x0000000e130b723e */ /* 0x000fe400000000ff */
[----:B------:R-:W-:Y:S05]  /*6e20*/  IADD3 R0, PT, PT, R62, 0x200, R5 ;  /* 0x000002003e007810 */ /* 0x000fea0007ffe005 */
[----:B------:R1:W-:Y:S01]  /*6e30*/  STSM.16.M88.4 [R0], R8 ;  /* 0x0000000800007844 */ /* 0x0003e20000000200 */
[----:B------:R-:W-:Y:S01]  /*6e40*/  @!PT LDS RZ, [RZ] ;  /* 0x00000000fffff984 */ /* 0x000fe20000000800 */
[----:B------:R-:W-:Y:S01]  /*6e50*/  @!PT LDS RZ, [RZ] ;  /* 0x00000000fffff984 */ /* 0x000fe20000000800 */
[----:B------:R-:W-:Y:S01]  /*6e60*/  @!PT LDS RZ, [RZ] ;  /* 0x00000000fffff984 */ /* 0x000fe20000000800 */
[----:B------:R-:W-:Y:S01]  /*6e70*/  @!PT LDS RZ, [RZ] ;  /* 0x00000000fffff984 */ /* 0x000fe20000000800 */
[----:B------:R2:W-:Y:S07]  /*6e80*/  MEMBAR.ALL.CTA ;  /* 0x0000000000007992 */ /* 0x0005ee0000008000 */
[----:B--2---:R-:W2:Y:S02]  /*6e90*/  FENCE.VIEW.ASYNC.S ;  /* 0x00000000000073c6 */ /* 0x004ea40000000000 */
[----:B--2---:R-:W-:Y:S06]  /*6ea0*/  BAR.SYNC.DEFER_BLOCKING 0x1, 0x80 ;  /* 0x0042000000007b1d */ /* 0x004fec0000010000 */
[----:B------:R-:W-:Y:S05]  /*6eb0*/  @P0 BRA `(.L_x_112) ;  /* 0x0000000000200947 */ /* 0x000fea0003800000 */
[----:B------:R-:W2:Y:S01]  /*6ec0*/  LDCU.64 UR6, c[0x0][0x348] ;  /* 0x00006900ff0677ac */ /* 0x000ea20008000a00 */
[----:B------:R-:W-:Y:S01]  /*6ed0*/  ULEA UR5, UR46, UR44, 0xc ;  /* 0x0000002c2e057291 */ /* 0x000fe2000f8e60ff */
[----:B------:R-:W-:Y:S03]  /*6ee0*/  UMOV UR51, UR36 ;  /* 0x0000002400337c82 */ /* 0x000fe60008000000 */
[----:B------:R-:W-:Y:S02]  /*6ef0*/  UIADD3 UR48, UPT, UPT, UR5, 0x200, URZ ;  /* 0x0000020005307890 */ /* 0x000fe4000fffe0ff */
[----:B--2---:R-:W-:Y:S04]  /*6f00*/  UIADD3 UR4, UP0, UPT, UR6, 0x680, URZ ;  /* 0x0000068006047890 */ /* 0x004fe8000ff1e0ff */
[----:B------:R-:W-:Y:S09]  /*6f10*/  UIADD3.X UR5, UPT, UPT, URZ, UR7, URZ, UP0, !UPT ;  /* 0x00000007ff057290 */ /* 0x000ff200087fe4ff */
[----:B------:R2:W-:Y:S02]  /*6f20*/  UTMASTG.3D [UR48], [UR4] ;  /* 0x00000030040073b5 */ /* 0x0005e40008010000 */
[----:B--2---:R0:W-:Y:S02]  /*6f30*/  UTMACMDFLUSH ;  /* 0x00000000000079b7 */ /* 0x0041e40000000000 */
.L_x_112:
[----:B------:R-:W-:Y:S05]  /*6f40*/  BSYNC.RECONVERGENT B0 ;  /* 0x0000000000007941 */ /* 0x000fea0003800200 */
.L_x_111:
[----:B------:R-:W-:Y:S01]  /*6f50*/  UIADD3 UR47, UPT, UPT, UR46, 0x1, URZ ;  /* 0x000000012e2f7890 */ /* 0x000fe2000fffe0ff */
[----:B------:R-:W-:Y:S03]  /*6f60*/  BSSY.RECONVERGENT B0, `(.L_x_113) ;  /* 0x0000005000007945 */ /* 0x000fe60003800200 */
[----:B------:R-:W-:Y:S04]  /*6f70*/  UISETP.NE.AND UP0, UPT, UR47, 0x3, UPT ;  /* 0x000000032f00788c */ /* 0x000fe8000bf05270 */
[----:B------:R-:W-:Y:S01]  /*6f80*/  USEL UR45, UR47, URZ, UP0 ;  /* 0x000000ff2f2d7287 */ /* 0x000fe20008000000 */
[----:B------:R-:W-:Y:S11]  /*6f90*/  @P0 BRA `(.L_x_114) ;  /* 0x0000000000040947 */ /* 0x000ff60003800000 */
[----:B------:R-:W-:Y:S04]  /*6fa0*/  DEPBAR.LE SB0, 0x1 ;  /* 0x000080400000791a */ /* 0x000fe80000000000 */
.L_x_114:
[----:B------:R-:W-:Y:S05]  /*6fb0*/  BSYNC.RECONVERGENT B0 ;  /* 0x0000000000007941 */ /* 0x000fea0003800200 */
.L_x_113:
[----:B------:R-:W-:Y:S01]  /*6fc0*/  BAR.SYNC.DEFER_BLOCKING 0x1, 0x80 ;  /* 0x0042000000007b1d */ /* 0x000fe20000010000 */
[----:B------:R-:W-:Y:S01]  /*6fd0*/  ISETP.NE.AND P1, PT, R61, RZ, PT ;  /* 0x000000ff3d00720c */ /* 0x000fe20003f25270 */
[----:B------:R-:W-:Y:S01]  /*6fe0*/  UISETP.NE.AND UP0, UPT, UR53, URZ, UPT ;  /* 0x000000ff3500728c */ /* 0x000fe2000bf05270 */
[----:B------:R-:W-:Y:S11]  /*6ff0*/  LEA R2, R64, UR44, 0x3 ;  /* 0x0000002c40027c11 */ /* 0x000ff6000f8e18ff */
[----:B------:R-:W-:Y:S01]  /*7000*/  @P1 SHF.L.U32 R3, R63, 0x1f, RZ ;  /* 0x0000001f3f031819 */ /* 0x000fe200000006ff */
[----:B------:R-:W-:Y:S06]  /*7010*/  BRA.U !UP0, `(.L_x_115) ;  /* 0x0000000108247547 */ /* 0x000fec000b800000 */
[----:B------:R-:W-:Y:S01]  /*7020*/  IMAD.U32 R4, RZ, RZ, UR52 ;  /* 0x00000034ff047e24 */ /* 0x000fe2000f8e00ff */
[----:B-1----:R-:W-:Y:S01]  /*7030*/  MOV R0, UR54 ;  /* 0x0000003600007c02 */ /* 0x002fe20008000f00 */
[----:B------:R-:W-:Y:S03]  /*7040*/  UIADD3 UR4, UPT, UPT, UR52, 0x1, URZ ;  /* 0x0000000134047890 */ /* 0x000fe6000fffe0ff */
[----:B------:R-:W-:Y:S01]  /*7050*/  @P1 LEA R4, R4, UR44, 0x3 ;  /* 0x0000002c04041c11 */ /* 0x000fe2000f8e18ff */
[----:B------:R-:W-:Y:S04]  /*7060*/  UISETP.NE.AND UP0, UPT, UR4, 0x3, UPT ;  /* 0x000000030400788c */ /* 0x000fe8000bf05270 */
[----:B------:R-:W-:Y:S01]  /*7070*/  @P1 VIADD R4, R4, 0xe8 ;  /* 0x000000e804041836 */ /* 0x000fe20000000000 */
[----:B------:R-:W-:Y:S04]  /*7080*/  USEL UR52, UR4, URZ, UP0 ;  /* 0x000000ff04347287 */ /* 0x000fe80008000000 */
[----:B------:R-:W-:Y:S04]  /*7090*/  @P1 PRMT R0, R0, 0x654, R4 ;  /* 0x0000065400001816 */ /* 0x000fe80000000004 */
[----:B------:R2:W-:Y:S04]  /*70a0*/  @P1 SYNCS.ARRIVE.TRANS64.RED.A1T0 RZ, [R0+URZ], RZ ;  /* 0x000000ff00ff19a7 */ /* 0x0005e800081004ff */
.L_x_115:
[----:B------:R-:W3:Y:S01]  /*70b0*/  @P1 SYNCS.PHASECHK.TRANS64.TRYWAIT P0, [R2+URZ+0xd0], R3 ;  /* 0x0000d003020015a7 */ /* 0x000ee200080011ff */
[----:B------:R-:W-:Y:S01]  /*70c0*/  BSSY B1, `(.L_x_116) ;  /* 0x0000013000017945 */ /* 0x000fe20003800000 */
[----:B---3--:R-:W-:Y:S03]  /*70d0*/  @P1 SEL R65, RZ, 0x1, !P0 ;  /* 0x00000001ff411807 */ /* 0x008fe60004000000 */
[----:B------:R-:W-:Y:S05]  /*70e0*/  @!P1 BRA `(.L_x_117) ;  /* 0x0000000000409947 */ /* 0x000fea0003800000 */
[----:B------:R-:W-:Y:S01]  /*70f0*/  ISETP.NE.AND P1, PT, R66, RZ, PT ;  /* 0x000000ff4200720c */ /* 0x000fe20003f25270 */
[----:B------:R-:W-:Y:S01]  /*7100*/  BSSY B0, `(.L_x_118) ;  /* 0x0000009000007945 */ /* 0x000fe20003800000 */
[----:B------:R-:W-:Y:S11]  /*7110*/  ISETP.NE.AND P0, PT, R65, RZ, PT ;  /* 0x000000ff4100720c */ /* 0x000ff60003f05270 */
[----:B------:R-:W-:Y:S05]  /*7120*/  @P1 IMAD R3, R64, 0x800, R44 ;  /* 0x0000080040031824 */ /* 0x000fea00078e022c */
[----:B------:R-:W-:Y:S05]  /*7130*/  @P1 LEA R3, R3, UR44, 0x1 ;  /* 0x0000002c03031c11 */ /* 0x000fea000f8e08ff */
[----:B-12---:R-:W-:Y:S01]  /*7140*/  @P1 IMAD.IADD R0, R62, 0x1, R3 ;  /* 0x000000013e001824 */ /* 0x006fe200078e0203 */
[----:B------:R-:W-:Y:S06]  /*7150*/  @P0 BRA `(.L_x_119) ;  /* 0x00000000000c0947 */ /* 0x000fec0003800000 */
[----:B------:R-:W-:Y:S04]  /*7160*/  SHF.L.U32 R63, R63, 0x1f, RZ ;  /* 0x0000001f3f3f7819 */ /* 0x000fe800000006ff */
[----:B------:R-:W1:Y:S02]  /*7170*/  SYNCS.PHASECHK.TRANS64.TRYWAIT P0, [R2+URZ+0xd0], R63 ;  /* 0x0000d03f020075a7 */ /* 0x000e6400080011ff */
[----:B-1----:R-:W-:Y:S05]  /*7180*/  @!P0 BRA `(.L_x_120) ;  /* 0x0000001800288947 */ /* 0x002fea0003800000 */
.L_x_119:
[----:B------:R-:W-:Y:S05]  /*7190*/  BSYNC B0 ;  /* 0x0000000000007941 */ /* 0x000fea0003800000 */
.L_x_118:
[----:B------:R-:W-:Y:S11]  /*71a0*/  ISETP.NE.AND P0, PT, R66, RZ, PT ;  /* 0x000000ff4200720c */ /* 0x000ff60003f05270 */
[----:B------:R-:W-:Y:S02]  /*71b0*/  @!UPT UIADD3 URZ, UPT, UPT, URZ, URZ, URZ ;  /* 0x000000fffffff290 */ /* 0x000fe4000fffe0ff */
[----:B------:R-:W-:Y:S05]  /*71c0*/  @P0 WARPSYNC.ALL ;  /* 0x0000000000000948 */ /* 0x000fea0003800000 */
[----:B------:R3:W4:Y:S04]  /*71d0*/  @P0 LDSM.16.M88.4 R28, [R3+0x200] ;  /* 0x00020000031c083b */ /* 0x0007280000000200 */
[----:B------:R3:W2:Y:S02]  /*71e0*/  @P0 LDSM.16.M88.4 R36, [R0+0x200] ;  /* 0x000200000024083b */ /* 0x0006a40000000200 */
.L_x_117:
[----:B------:R-:W-:Y:S05]  /*71f0*/  BSYNC B1 ;  /* 0x0000000000017941 */ /* 0x000fea0003800000 */
.L_x_116:
[----:B-123--:R-:W-:Y:S05]  /*7200*/  VIADD R0, R25, 0x20 ;  /* 0x0000002019007836 */ /* 0x00efea0000000000 */
[----:B------:R-:W-:Y:S04]  /*7210*/  SHF.R.U32.HI R0, RZ, 0x15, R0 ;  /* 0x00000015ff007819 */ /* 0x000fe80000011600 */
[----:B------:R-:W-:Y:S11]  /*7220*/  LOP3.LUT P0, RZ, R0, 0x3, R46, 0x48, !PT ;  /* 0x0000000300ff7812 */ /* 0x000ff6000780482e */
[----:B------:R-:W-:Y:S02]  /*7230*/  @!UPT UIADD3 URZ, UPT, UPT, URZ, URZ, URZ ;  /* 0x000000fffffff290 */ /* 0x000fe4000fffe0ff */
[----:B------:R-:W-:Y:S05]  /*7240*/  @!P0 BRA `(.L_x_121) ;  /* 0x0000000000408947 */ /* 0x000fea0003800000 */
[----:B------:R-:W1:Y:S01]  /*7250*/  LDCU.64 UR8, c[0x4][0x70] ;  /* 0x01000e00ff0877ac */ /* 0x000e620008000a00 */
[----:B------:R-:W-:Y:S01]  /*7260*/  MOV R3, 0x0 ;  /* 0x0000000000037802 */ /* 0x000fe20000000f00 */
[----:B------:R-:W-:Y:S02]  /*7270*/  HFMA2 R12, -RZ, RZ, 0, 5.9604644775390625e-08 ;  /* 0x00000001ff0c7431 */ /* 0x000fe400000001ff */
[----:B------:R-:W-:Y:S02]  /*7280*/  IMAD.MOV.U32 R8, RZ, RZ, 0x192 ;  /* 0x00000192ff087424 */ /* 0x000fe400078e00ff */
[----:B------:R-:W-:Y:S01]  /*7290*/  IMAD.MOV.U32 R13, RZ, RZ, RZ ;  /* 0x000000ffff0d7224 */ /* 0x000fe200078e00ff */
[----:B------:R-:W2:Y:S01]  /*72a0*/  LDCU.64 UR6, c[0x4][0x78] ;  /* 0x01000f00ff0677ac */ /* 0x000ea20008000a00 */
[----:B------:R-:W3:Y:S01]  /*72b0*/  LDC.64 R2, c[0x4][R3] ;  /* 0x0100000003027b82 */ /* 0x000ee20000000a00 */
[----:B------:R-:W5:Y:S01]  /*72c0*/  LDCU.64 UR4, c[0x4][0x10] ;  /* 0x01000200ff0477ac */ /* 0x000f620008000a00 */
[----:B-1----:R-:W-:Y:S01]  /*72d0*/  MOV R5, UR9 ;  /* 0x0000000900057c02 */ /* 0x002fe20008000f00 */
[----:B------:R-:W-:Y:S01]  /*72e0*/  IMAD.U32 R4, RZ, RZ, UR8 ;  /* 0x00000008ff047e24 */ /* 0x000fe2000f8e00ff */
[----:B--2---:R-:W-:Y:S01]  /*72f0*/  MOV R7, UR7 ;  /* 0x0000000700077c02 */ /* 0x004fe20008000f00 */
[----:B------:R-:W-:Y:S01]  /*7300*/  IMAD.U32 R6, RZ, RZ, UR6 ;  /* 0x00000006ff067e24 */ /* 0x000fe2000f8e00ff */
[----:B-----5:R-:W-:Y:S01]  /*7310*/  MOV R11, UR5 ;  /* 0x00000005000b7c02 */ /* 0x020fe20008000f00 */
[----:B------:R-:W-:Y:S02]  /*7320*/  IMAD.U32 R10, RZ, RZ, UR4 ;  /* 0x00000004ff0a7e24 */ /* 0x000fe4000f8e00ff */
[----:B------:R-:W-:Y:S07]  /*7330*/  LEPC R20, `(.L_x_121) ;  /* 0x000000001014794e */ /* 0x000fee0000000000 */
[----:B---34-:R-:W-:Y:S05]  /*7340*/  CALL.ABS.NOINC R2 ;  /* 0x0000000002007343 */ /* 0x018fea0003c00000 */
.L_x_121:
[----:B------:R-:W-:Y:S01]  /*7350*/  ISETP.NE.AND P0, PT, R55, RZ, PT ;  /* 0x000000ff3700720c */ /* 0x000fe20003f05270 */
[----:B------:R-:W-:Y:S05]  /*7360*/  WARPSYNC.ALL ;  /* 0x0000000000007948 */ /* 0x000fea0003800000 */
[----:B------:R-:W-:Y:S01]  /*7370*/  R2UR UR4, R25 ;  /* 0x00000000190472ca */ /* 0x000fe200000e0000 */
[--C-:B----4-:R-:W-:Y:S01]  /*7380*/  HADD2.F32 R20, -RZ, R28.reuse.H0_H0 ;  /* 0x2000001cff147230 */ /* 0x110fe20000004100 */
[----:B------:R-:W-:Y:S01]  /*7390*/  BSSY.RECONVERGENT B0, `(.L_x_122) ;  /* 0x0000056000007945 */ /* 0x000fe20003800200 */
[----:B------:R-:W-:Y:S02]  /*73a0*/  HADD2.F32 R21, -RZ, R28.H1_H1 ;  /* 0x3000001cff157230 */ /* 0x000fe40000004100 */
[--C-:B------:R-:W-:Y:S02]  /*73b0*/  HADD2.F32 R25, -RZ, R29.reuse.H0_H0 ;  /* 0x2000001dff197230 */ /* 0x100fe40000004100 */
[----:B------:R-:W-:Y:S02]  /*73c0*/  HADD2.F32 R28, -RZ, R30.H0_H0 ;  /* 0x2000001eff1c7230 */ /* 0x000fe40000004100 */
[--C-:B------:R-:W-:Y:S02]  /*73d0*/  HADD2.F32 R32, -RZ, R36.reuse.H0_H0 ;  /* 0x20000024ff207230 */ /* 0x100fe40000004100 */
[----:B------:R-:W-:Y:S02]  /*73e0*/  HADD2.F32 R33, -RZ, R36.H1_H1 ;  /* 0x30000024ff217230 */ /* 0x000fe40000004100 */
[----:B------:R-:W1:Y:S01]  /*73f0*/  LDTM.16dp256bit.x4 R4, tmem[UR4+0x20] ;  /* 0x00002004000479ee */ /* 0x000e620008120000 */
[----:B------:R-:W-:Y:S01]  /*7400*/  NOP ;  /* 0x0000000000007918 */ /* 0x000fe20000000000 */
[----:B------:R-:W-:Y:S01]  /*7410*/  R2UR UR4, R27 ;  /* 0x000000001b0472ca */ /* 0x000fe200000e0000 */
[----:B------:R-:W-:Y:S02]  /*7420*/  HADD2.F32 R27, -RZ, R29.H1_H1 ;  /* 0x3000001dff1b7230 */ /* 0x000fe40000004100 */
[----:B------:R-:W-:Y:S02]  /*7430*/  HADD2.F32 R29, -RZ, R30.H1_H1 ;  /* 0x3000001eff1d7230 */ /* 0x000fe40000004100 */
[--C-:B------:R-:W-:Y:S02]  /*7440*/  HADD2.F32 R30, -RZ, R31.reuse.H0_H0 ;  /* 0x2000001fff1e7230 */ /* 0x100fe40000004100 */
[----:B------:R-:W-:Y:S02]  /*7450*/  HADD2.F32 R31, -RZ, R31.H1_H1 ;  /* 0x3000001fff1f7230 */ /* 0x000fe40000004100 */
[--C-:B------:R-:W-:Y:S02]  /*7460*/  HADD2.F32 R34, -RZ, R37.reuse.H0_H0 ;  /* 0x20000025ff227230 */ /* 0x100fe40000004100 */
[----:B------:R-:W-:Y:S02]  /*7470*/  HADD2.F32 R35, -RZ, R37.H1_H1 ;  /* 0x30000025ff237230 */ /* 0x000fe40000004100 */
[----:B------:R-:W-:Y:S01]  /*7480*/  UIADD3 UR4, UPT, UPT, UR4, 0x150, URZ ;  /* 0x0000015004047890 */ /* 0x000fe2000fffe0ff */
[--C-:B------:R-:W-:Y:S02]  /*7490*/  HADD2.F32 R36, -RZ, R38.reuse.H0_H0 ;  /* 0x20000026ff247230 */ /* 0x100fe40000004100 */
[----:B------:R-:W-:Y:S01]  /*74a0*/  HADD2.F32 R37, -RZ, R38.H1_H1 ;  /* 0x30000026ff257230 */ /* 0x000fe20000004100 */
[----:B------:R-:W-:Y:S01]  /*74b0*/  UPRMT UR4, UR54, 0x654, UR4 ;  /* 0x0000065436047896 */ /* 0x000fe20008000004 */
[--C-:B------:R-:W-:Y:S02]  /*74c0*/  HADD2.F32 R38, -RZ, R39.reuse.H0_H0 ;  /* 0x20000027ff267230 */ /* 0x100fe40000004100 */
[----:B------:R-:W-:Y:S02]  /*74d0*/  HADD2.F32 R39, -RZ, R39.H1_H1 ;  /* 0x30000027ff277230 */ /* 0x000fe40000004100 */
[C---:B-1----:R-:W-:Y:S01]  /*74e0*/  FMUL R4, R24.reuse, R4 ;  /* 0x0000000418047220 */ /* 0x042fe20000400000 */
[C---:B------:R-:W-:Y:S01]  /*74f0*/  FMUL R5, R24.reuse, R5 ;  /* 0x0000000518057220 */ /* 0x040fe20000400000 */
[C---:B------:R-:W-:Y:S01]  /*7500*/  FMUL R6, R24.reuse, R6 ;  /* 0x0000000618067220 */ /* 0x040fe20000400000 */
[----:B------:R-:W-:Y:S01]  /*7510*/  FMUL R7, R24, R7 ;  /* 0x0000000718077220 */ /* 0x000fe20000400000 */
[----:B------:R-:W-:Y:S01]  /*7520*/  SYNCS.ARRIVE.TRANS64.RED.A1T0 RZ, [UR4], RZ ;  /* 0x000000ffffff79a7 */ /* 0x000fe20008100404 */
[C---:B------:R-:W-:Y:S01]  /*7530*/  FFMA R4, R26.reuse, R20, R4 ;  /* 0x000000141a047223 */ /* 0x040fe20000000004 */
[C---:B------:R-:W-:Y:S01]  /*7540*/  FFMA R5, R26.reuse, R21, R5 ;  /* 0x000000151a057223 */ /* 0x040fe20000000005 */
[C---:B------:R-:W-:Y:S01]  /*7550*/  FFMA R6, R26.reuse, R25, R6 ;  /* 0x000000191a067223 */ /* 0x040fe20000000006 */
[----:B------:R-:W-:Y:S01]  /*7560*/  FFMA R7, R26, R27, R7 ;  /* 0x0000001b1a077223 */ /* 0x000fe20000000007 */
[C---:B------:R-:W-:Y:S01]  /*7570*/  FMUL R8, R24.reuse, R8 ;  /* 0x0000000818087220 */ /* 0x040fe20000400000 */
[C---:B------:R-:W-:Y:S01]  /*7580*/  FMUL R9, R24.reuse, R9 ;  /* 0x0000000918097220 */ /* 0x040fe20000400000 */
[----:B------:R-:W-:Y:S01]  /*7590*/  F2FP.F16.F32.PACK_AB R4, R5, R4 ;  /* 0x000000040504723e */ /* 0x000fe200000000ff */
[----:B------:R-:W-:Y:S01]  /*75a0*/  FMUL R10, R24, R10 ;  /* 0x0000000a180a7220 */ /* 0x000fe20000400000 */
[----:B------:R-:W-:Y:S01]  /*75b0*/  F2FP.F16.F32.PACK_AB R5, R7, R6 ;  /* 0x000000060705723e */ /* 0x000fe200000000ff */
[C---:B------:R-:W-:Y:S01]  /*75c0*/  FFMA R8, R26.reuse, R28, R8 ;  /* 0x0000001c1a087223 */ /* 0x040fe20000000008 */
[----:B------:R-:W-:Y:S01]  /*75d0*/  FFMA R9, R26, R29, R9 ;  /* 0x0000001d1a097223 */ /* 0x000fe20000000009 */
[C---:B------:R-:W-:Y:S01]  /*75e0*/  FMUL R11, R24.reuse, R11 ;  /* 0x0000000b180b7220 */ /* 0x040fe20000400000 */
[C---:B------:R-:W-:Y:S01]  /*75f0*/  FMUL R0, R24.reuse, R12 ;  /* 0x0000000c18007220 */ /* 0x040fe20000400000 */
[----:B------:R-:W-:Y:S01]  /*7600*/  FMUL R2, R24, R13 ;  /* 0x0000000d18027220 */ /* 0x000fe20000400000 */
[----:B------:R-:W-:Y:S01]  /*7610*/  FFMA R10, R26, R30, R10 ;  /* 0x0000001e1a0a7223 */ /* 0x000fe2000000000a */
[----:B------:R-:W-:Y:S01]  /*7620*/  FMUL R3, R24, R14 ;  /* 0x0000000e18037220 */ /* 0x000fe20000400000 */
[----:B------:R-:W-:Y:S01]  /*7630*/  F2FP.F16.F32.PACK_AB R6, R9, R8 ;  /* 0x000000080906723e */ /* 0x000fe200000000ff */
[----:B------:R-:W-:Y:S01]  /*7640*/  FFMA R11, R26, R31, R11 ;  /* 0x0000001f1a0b7223 */ /* 0x000fe2000000000b */
[C---:B------:R-:W-:Y:S01]  /*7650*/  FMUL R15, R24.reuse, R15 ;  /* 0x0000000f180f7220 */ /* 0x040fe20000400000 */
[----:B------:R-:W-:Y:S01]  /*7660*/  FMUL R12, R24, R16 ;  /* 0x00000010180c7220 */ /* 0x000fe20000400000 */
[----:B------:R-:W-:Y:S01]  /*7670*/  FFMA R0, R26, R32, R0 ;  /* 0x000000201a007223 */ /* 0x000fe20000000000 */
[----:B------:R-:W-:Y:S01]  /*7680*/  MOV R8, UR45 ;  /* 0x0000002d00087c02 */ /* 0x000fe20008000f00 */
[----:B------:R-:W-:Y:S01]  /*7690*/  FMUL R13, R24, R17 ;  /* 0x00000011180d7220 */ /* 0x000fe20000400000 */
[----:B------:R-:W-:Y:S01]  /*76a0*/  FFMA R2, R26, R33, R2 ;  /* 0x000000211a027223 */ /* 0x000fe20000000002 */
[----:B------:R-:W-:Y:S01]  /*76b0*/  FMUL R14, R24, R18 ;  /* 0x00000012180e7220 */ /* 0x000fe20000400000 */
[C---:B------:R-:W-:Y:S01]  /*76c0*/  FFMA R3, R26.reuse, R34, R3 ;  /* 0x000000221a037223 */ /* 0x040fe20000000003 */
[----:B------:R-:W-:Y:S01]  /*76d0*/  FFMA R15, R26, R35, R15 ;  /* 0x000000231a0f7223 */ /* 0x000fe2000000000f */
[----:B------:R-:W-:Y:S01]  /*76e0*/  FMUL R19, R24, R19 ;  /* 0x0000001318137220 */ /* 0x000fe20000400000 */
[----:B------:R-:W-:Y:S01]  /*76f0*/  FFMA R12, R26, R36, R12 ;  /* 0x000000241a0c7223 */ /* 0x000fe2000000000c */
        /* <DEDUP_REMOVED lines=22> */
[----:B------:R-:W-:Y:S02]  /*7860*/  ULEA UR5, UR45, UR44, 0xc ;  /* 0x0000002c2d057291 */ /* 0x000fe4000f8e60ff */
[----:B------:R-:W-:Y:S02]  /*7870*/  UIADD3 UR9, UPT, UPT, UR49, 0x20, URZ ;  /* 0x0000002031097890 */ /* 0x000fe4000fffe0ff */
[----:B------:R-:W-:Y:S01]  /*7880*/  UIADD3 UR8, UPT, UPT, UR5, 0x200, URZ ;  /* 0x0000020005087890 */ /* 0x000fe2000fffe0ff */
[----:B------:R-:W-:Y:S01]  /*7890*/  UMOV UR10, UR50 ;  /* 0x00000032000a7c82 */ /* 0x000fe20008000000 */
[----:B------:R-:W-:Y:S01]  /*78a0*/  UMOV UR11, UR36 ;  /* 0x00000024000b7c82 */ /* 0x000fe20008000000 */
[----:B--2---:R-:W-:Y:S04]  /*78b0*/  UIADD3 UR4, UP0, UPT, UR6, 0x680, URZ ;  /* 0x0000068006047890 */ /* 0x004fe8000ff1e0ff */
[----:B------:R-:W-:Y:S09]  /*78c0*/  UIADD3.X UR5, UPT, UPT, URZ, UR7, URZ, UP0, !UPT ;  /* 0x00000007ff057290 */ /* 0x000ff200087fe4ff */
[----:B------:R2:W-:Y:S02]  /*78d0*/  UTMASTG.3D [UR8], [UR4] ;  /* 0x00000008040073b5 */ /* 0x0005e40008010000 */
[----:B--2---:R0:W-:Y:S02]  /*78e0*/  UTMACMDFLUSH ;  /* 0x00000000000079b7 */ /* 0x0041e40000000000 */
.L_x_123:
[----:B------:R-:W-:Y:S05]  /*78f0*/  BSYNC.RECONVERGENT B0 ;  /* 0x0000000000007941 */ /* 0x000fea0003800200 */
.L_x_122:
[----:B------:R-:W-:Y:S01]  /*7900*/  UIADD3 UR4, UPT, UPT, UR45, 0x1, URZ ;  /* 0x000000012d047890 */ /* 0x000fe2000fffe0ff */
[----:B------:R-:W-:Y:S03]  /*7910*/  BSSY.RECONVERGENT B0, `(.L_x_124) ;  /* 0x0000008000007945 */ /* 0x000fe60003800200 */
[----:B------:R-:W-:Y:S04]  /*7920*/  UISETP.NE.AND UP0, UPT, UR4, 0x3, UPT ;  /* 0x000000030400788c */ /* 0x000fe8000bf05270 */
[----:B------:R-:W-:Y:S02]  /*7930*/  UISETP.EQ.XOR UP1, UPT, UR47, 0x3, !UP0 ;  /* 0x000000032f00788c */ /* 0x000fe4000c722a70 */
[----:B------:R-:W-:Y:S02]  /*7940*/  USEL UR46, UR4, URZ, UP0 ;  /* 0x000000ff042e7287 */ /* 0x000fe40008000000 */
[----:B------:R-:W-:Y:S04]  /*7950*/  USEL UR5, URZ, 0x1, !UP1 ;  /* 0x00000001ff057887 */ /* 0x000fe8000c800000 */
[----:B------:R-:W-:Y:S01]  /*7960*/  ULOP3.LUT UR55, UR55, UR5, URZ, 0x3c, !UPT ;  /* 0x0000000537377292 */ /* 0x000fe2000f8e3cff */
[----:B------:R-:W-:Y:S11]  /*7970*/  @P0 BRA `(.L_x_125) ;  /* 0x0000000000040947 */ /* 0x000ff60003800000 */
[----:B------:R-:W-:Y:S04]  /*7980*/  DEPBAR.LE SB0, 0x1 ;  /* 0x000080400000791a */ /* 0x000fe80000000000 */
.L_x_125:
[----:B------:R-:W-:Y:S05]  /*7990*/  BSYNC.RECONVERGENT B0 ;  /* 0x0000000000007941 */ /* 0x000fea0003800200 */
.L_x_124:
[----:B------:R-:W-:Y:S01]  /*79a0*/  BAR.SYNC.DEFER_BLOCKING 0x1, 0x80 ;  /* 0x0042000000007b1d */ /* 0x000fe20000010000 */
[----:B------:R-:W-:Y:S01]  /*79b0*/  UISETP.NE.AND UP0, UPT, UR53, -0x2, UPT ;  /* 0xfffffffe3500788c */ /* 0x000fe2000bf05270 */
[----:B------:R-:W-:Y:S08]  /*79c0*/  IADD3 R22, PT, PT, R22, 0x1, RZ ;  /* 0x0000000116167810 */ /* 0x000ff00007ffe0ff */
[----:B------:R-:W-:Y:S05]  /*79d0*/  BRA.U !UP0, `(.L_x_126) ;  /* 0x0000000108287547 */ /* 0x000fea000b800000 */
[----:B------:R-:W-:Y:S01]  /*79e0*/  ISETP.NE.AND P0, PT, R61, RZ, PT ;  /* 0x000000ff3d00720c */ /* 0x000fe20003f05270 */
[----:B------:R-:W-:Y:S01]  /*79f0*/  IMAD.U32 R2, RZ, RZ, UR52 ;  /* 0x00000034ff027e24 */ /* 0x000fe2000f8e00ff */
[----:B------:R-:W-:Y:S01]  /*7a00*/  UIADD3 UR4, UPT, UPT, UR52, 0x1, URZ ;  /* 0x0000000134047890 */ /* 0x000fe2000fffe0ff */
[----:B------:R-:W-:Y:S03]  /*7a10*/  IMAD.U32 R0, RZ, RZ, UR54 ;  /* 0x00000036ff007e24 */ /* 0x000fe6000f8e00ff */
[----:B------:R-:W-:Y:S04]  /*7a20*/  UISETP.NE.AND UP0, UPT, UR4, 0x3, UPT ;  /* 0x000000030400788c */ /* 0x000fe8000bf05270 */
[----:B------:R-:W-:Y:S03]  /*7a30*/  USEL UR52, UR4, URZ, UP0 ;  /* 0x000000ff04347287 */ /* 0x000fe60008000000 */
[----:B------:R-:W-:Y:S05]  /*7a40*/  @P0 LEA R2, R2, UR44, 0x3 ;  /* 0x0000002c02020c11 */ /* 0x000fea000f8e18ff */
[----:B------:R-:W-:Y:S05]  /*7a50*/  @P0 VIADD R2, R2, 0xe8 ;  /* 0x000000e802020836 */ /* 0x000fea0000000000 */
[----:B------:R-:W-:Y:S04]  /*7a60*/  @P0 PRMT R0, R0, 0x654, R2 ;  /* 0x0000065400000816 */ /* 0x000fe80000000002 */
[----:B------:R2:W-:Y:S03]  /*7a70*/  @P0 SYNCS.ARRIVE.TRANS64.RED.A1T0 RZ, [R0+URZ], RZ ;  /* 0x000000ff00ff09a7 */ /* 0x0005e600081004ff */
.L_x_126:
[----:B------:R-:W-:Y:S01]  /*7a80*/  R2UR UR6, R60 ;  /* 0x000000003c0672ca */ /* 0x000fe200000e0000 */
[----:B------:R-:W-:Y:S01]  /*7a90*/  UIADD3 UR53, UPT, UPT, UR53, 0x2, URZ ;  /* 0x0000000235357890 */ /* 0x000fe2000fffe0ff */
[----:B------:R-:W-:Y:S02]  /*7aa0*/  R2UR UR5, R47 ;  /* 0x000000002f0572ca */ /* 0x000fe400000e0000 */
[----:B------:R-:W-:Y:S02]  /*7ab0*/  R2UR UR4, R48 ;  /* 0x00000000300472ca */ /* 0x000fe400000e0000 */
[----:B------:R-:W-:Y:S02]  /*7ac0*/  R2UR UR36, R58 ;  /* 0x000000003a2472ca */ /* 0x000fe400000e0000 */
[----:B------:R-:W-:Y:S02]  /*7ad0*/  ISETP.NE.AND P0, PT, R51, 0x2, PT ;  /* 0x000000023300780c */ /* 0x000fe40003f05270 */
[----:B------:R-:W-:Y:S02]  /*7ae0*/  ISETP.NE.AND P1, PT, R22, 0x4, PT ;  /* 0x000000041600780c */ /* 0x000fe40003f25270 */
[----:B------:R-:W-:Y:S01]  /*7af0*/  SEL R2, RZ, 0x1, P0 ;  /* 0x00000001ff027807 */ /* 0x000fe20000000000 */
[----:B------:R-:W-:Y:S01]  /*7b00*/  UISETP.NE.AND UP0, UPT, UR6, URZ, UPT ;  /* 0x000000ff0600728c */ /* 0x000fe2000bf05270 */
[----:B--2---:R-:W-:Y:S01]  /*7b10*/  SEL R0, RZ, 0x1, P1 ;  /* 0x00000001ff007807 */ /* 0x004fe20000800000 */
[----:B------:R-:W-:Y:S01]  /*7b20*/  UIADD3 UR32, UPT, UPT, UR37, UR5, URZ ;  /* 0x0000000525207290 */ /* 0x000fe2000fffe0ff */
[----:B------:R-:W-:Y:S01]  /*7b30*/  LOP3.LUT R52, R52, R2, RZ, 0x3c, !PT ;  /* 0x0000000234347212 */ /* 0x000fe200078e3cff */
[----:B------:R-:W-:Y:S01]  /*7b40*/  UIADD3 UR29, UPT, UPT, UR38, UR4, URZ ;  /* 0x00000004261d7290 */ /* 0x000fe2000fffe0ff */
[----:B------:R-:W-:Y:S02]  /*7b50*/  LOP3.LUT R53, R53, R0, RZ, 0x3c, !PT ;  /* 0x0000000035357212 */ /* 0x000fe400078e3cff */
[----:B------:R-:W-:Y:S02]  /*7b60*/  SEL R51, R51, RZ, P0 ;  /* 0x000000ff33337207 */ /* 0x000fe40000000000 */
[----:B------:R-:W-:Y:S01]  /*7b70*/  SEL R22, R22, RZ, P1 ;  /* 0x000000ff16167207 */ /* 0x000fe20000800000 */
[----:B------:R-:W-:Y:S06]  /*7b80*/  BRA.U UP0, `(.L_x_127) ;  /* 0xffffffdd005c7547 */ /* 0x000fec000b83ffff */
[----:B------:R-:W-:-:S13]  /*7b90*/  R2UR UR4, R49 ;  /* 0x00000000310472ca */ /* 0x000fda00000e0000 */
[----:B------:R-:W-:-:S09]  /*7ba0*/  UISETP.NE.AND UP0, UPT, UR4, URZ, UPT ;  /* 0x000000ff0400728c */ /* 0x000fd2000bf05270 */
[----:B------:R-:W-:Y:S05]  /*7bb0*/  BRA.U !UP0, `(.L_x_128) ;  /* 0x0000000108487547 */ /* 0x000fea000b800000 */
[----:B------:R-:W2:Y:S02]  /*7bc0*/  LDCU.64 UR4, c[0x0][0x890] ;  /* 0x00011200ff0477ac */ /* 0x000ea40008000a00 */
[----:B--2---:R-:W-:-:S04]  /*7bd0*/  UISETP.NE.U32.AND UP0, UPT, UR4, URZ, UPT ;  /* 0x000000ff0400728c */ /* 0x004fc8000bf05070 */
[----:B------:R-:W-:-:S09]  /*7be0*/  UISETP.NE.AND.EX UP0, UPT, UR5, URZ, UPT, UP0 ;  /* 0x000000ff0500728c */ /* 0x000fd2000bf05300 */
[----:B------:R-:W-:Y:S05]  /*7bf0*/  BRA.U UP0, `(.L_x_129) ;  /* 0x00000001000c7547 */ /* 0x000fea000b800000 */
[----:B------:R-:W-:-:S13]  /*7c00*/  FSETP.NEU.AND P0, PT, R26, RZ, PT ;  /* 0x000000ff1a00720b */ /* 0x000fda0003f0d000 */
[----:B------:R-:W-:Y:S05]  /*7c10*/  @!P0 EXIT ;  /* 0x000000000000894d */ /* 0x000fea0003800000 */
[----:B------:R-:W-:Y:S05]  /*7c20*/  BRA `(.L_x_128) ;  /* 0x00000000002c7947 */ /* 0x000fea0003800000 */
.L_x_129:
[----:B------:R-:W-:Y:S01]  /*7c30*/  ISETP.NE.AND P0, PT, R50, RZ, PT ;  /* 0x000000ff3200720c */ /* 0x000fe20003f05270 */
[----:B------:R-:W-:-:S12]  /*7c40*/  BSSY.RECONVERGENT B0, `(.L_x_128) ;  /* 0x0000009000007945 */ /* 0x000fd80003800200 */
[----:B------:R-:W-:Y:S05]  /*7c50*/  @P0 BRA `(.L_x_130) ;  /* 0x0000000000140947 */ /* 0x000fea0003800000 */
[----:B------:R-:W2:Y:S02]  /*7c60*/  LDCU.64 UR4, c[0x0][0x888] ;  /* 0x00011100ff0477ac */ /* 0x000ea40008000a00 */
[----:B--2---:R-:W-:-:S04]  /*7c70*/  ISETP.NE.U32.AND P0, PT, RZ, UR4, PT ;  /* 0x00000004ff007c0c */ /* 0x004fc8000bf05070 */
[----:B------:R-:W-:-:S13]  /*7c80*/  ISETP.NE.AND.EX P0, PT, RZ, UR5, PT, P0 ;  /* 0x00000005ff007c0c */ /* 0x000fda000bf05300 */
[----:B------:R-:W-:Y:S05]  /*7c90*/  @!P0 EXIT ;  /* 0x000000000000894d */ /* 0x000fea0003800000 */
[----:B------:R-:W-:Y:S05]  /*7ca0*/  BRA `(.L_x_131) ;  /* 0x0000000000087947 */ /* 0x000fea0003800000 */
.L_x_130:
[----:B------:R-:W-:-:S13]  /*7cb0*/  FSETP.NEU.AND P0, PT, R26, RZ, PT ;  /* 0x000000ff1a00720b */ /* 0x000fda0003f0d000 */
[----:B------:R-:W-:Y:S05]  /*7cc0*/  @!P0 EXIT ;  /* 0x000000000000894d */ /* 0x000fea0003800000 */
.L_x_131:
[----:B------:R-:W-:Y:S05]  /*7cd0*/  BSYNC.RECONVERGENT B0 ;  /* 0x0000000000007941 */ /* 0x000fea0003800200 */
.L_x_128:
[----:B------:R-:W-:Y:S01]  /*7ce0*/  ULEA UR4, UR52, UR44, 0x3 ;  /* 0x0000002c34047291 */ /* 0x000fe2000f8e18ff */
[----:B------:R-:W-:-:S04]  /*7cf0*/  DEPBAR.LE SB0, 0x0 ;  /* 0x000080000000791a */ /* 0x000fc80000000000 */
[----:B------:R-:W-:-:S04]  /*7d00*/  UIADD3 UR4, UPT, UPT, UR4, 0xe8, URZ ;  /* 0x000000e804047890 */ /* 0x000fc8000fffe0ff */
[----:B------:R-:W-:-:S09]  /*7d10*/  UPRMT UR4, UR54, 0x654, UR4 ;  /* 0x0000065436047896 */ /* 0x000fd20008000004 */
[----:B------:R-:W-:Y:S01]  /*7d20*/  SYNCS.ARRIVE.TRANS64.RED.A1T0 RZ, [UR4], RZ ;  /* 0x000000ffffff79a7 */ /* 0x000fe20008100404 */
[----:B------:R-:W-:Y:S05]  /*7d30*/  EXIT ;  /* 0x000000000000794d */ /* 0x000fea0003800000 */
.L_x_25:
[----:B--2---:R2:W3:Y:S02]  /*7d40*/  SYNCS.PHASECHK.TRANS64.TRYWAIT P0, [R0+URZ+0x180], R2 ;  /* 0x00018002000075a7 */ /* 0x0044e400080011ff */
[----:B---3--:R-:W-:Y:S05]  /*7d50*/  @!P0 NANOSLEEP.SYNCS 0x989680 ;  /* 0x009896800000895d */ /* 0x008fea0003900000 */
[----:B------:R-:W3:Y:S02]  /*7d60*/  @!P0 SYNCS.PHASECHK.TRANS64 P0, [R0+URZ+0x180], R2 ;  /* 0x00018002000085a7 */ /* 0x000ee400080010ff */
[----:B---3--:R-:W-:Y:S05]  /*7d70*/  @!P0 BRA `(.L_x_25) ;  /* 0xfffffffc00f08947 */ /* 0x008fea000383ffff */
[----:B------:R-:W-:Y:S05]  /*7d80*/  BRA `(.L_x_132) ;  /* 0xffffff9c006c7947 */ /* 0x000fea000383ffff */
.L_x_28:
[----:B-1----:R-:W-:-:S07]  /*7d90*/  MOV R0, UR33 ;  /* 0x0000002100007c02 */ /* 0x002fce0008000f00 */
.L_x_133:
[----:B-1----:R1:W2:Y:S02]  /*7da0*/  SYNCS.PHASECHK.TRANS64.TRYWAIT P0, [R0+URZ+0x68], R3 ;  /* 0x00006803000075a7 */ /* 0x0022a400080011ff */
[----:B--2---:R-:W-:Y:S05]  /*7db0*/  @!P0 NANOSLEEP.SYNCS 0x989680 ;  /* 0x009896800000895d */ /* 0x004fea0003900000 */
[----:B------:R-:W2:Y:S02]  /*7dc0*/  @!P0 SYNCS.PHASECHK.TRANS64 P0, [R0+URZ+0x68], R3 ;  /* 0x00006803000085a7 */ /* 0x000ea400080010ff */
[----:B--2---:R-:W-:Y:S05]  /*7dd0*/  @!P0 BRA `(.L_x_133) ;  /* 0xfffffffc00f08947 */ /* 0x004fea000383ffff */
[----:B------:R-:W-:Y:S05]  /*7de0*/  BRA `(.L_x_27) ;  /* 0xffffff9c00b87947 */ /* 0x000fea000383ffff */
.L_x_35:
[----:B-1----:R-:W-:-:S07]  /*7df0*/  MOV R0, UR17 ;  /* 0x0000001100007c02 */ /* 0x002fce0008000f00 */
.L_x_134:
[----:B-1----:R1:W2:Y:S02]  /*7e00*/  SYNCS.PHASECHK.TRANS64.TRYWAIT P0, [R0+URZ+0x68], R3 ;  /* 0x00006803000075a7 */ /* 0x0022a400080011ff */
[----:B--2---:R-:W-:Y:S05]  /*7e10*/  @!P0 NANOSLEEP.SYNCS 0x989680 ;  /* 0x009896800000895d */ /* 0x004fea0003900000 */
[----:B------:R-:W2:Y:S02]  /*7e20*/  @!P0 SYNCS.PHASECHK.TRANS64 P0, [R0+URZ+0x68], R3 ;  /* 0x00006803000085a7 */ /* 0x000ea400080010ff */
[----:B--2---:R-:W-:Y:S05]  /*7e30*/  @!P0 BRA `(.L_x_134) ;  /* 0xfffffffc00f08947 */ /* 0x004fea000383ffff */
[----:B------:R-:W-:Y:S05]  /*7e40*/  BRA `(.L_x_34) ;  /* 0xffffffa000847947 */ /* 0x000fea000383ffff */
.L_x_40:
[----:B-1----:R1:W2:Y:S02]  /*7e50*/  SYNCS.PHASECHK.TRANS64.TRYWAIT P0, [R3+URZ+0x110], R0 ;  /* 0x00011000030075a7 */ /* 0x0022a400080011ff */
[----:B--2---:R-:W-:Y:S05]  /*7e60*/  @!P0 NANOSLEEP.SYNCS 0x989680 ;  /* 0x009896800000895d */ /* 0x004fea0003900000 */
[----:B------:R-:W2:Y:S02]  /*7e70*/  @!P0 SYNCS.PHASECHK.TRANS64 P0, [R3+URZ+0x110], R0 ;  /* 0x00011000030085a7 */ /* 0x000ea400080010ff */
[----:B--2---:R-:W-:Y:S05]  /*7e80*/  @!P0 BRA `(.L_x_40) ;  /* 0xfffffffc00f08947 */ /* 0x004fea000383ffff */
[----:B------:R-:W-:Y:S05]  /*7e90*/  BRA `(.L_x_135) ;  /* 0xffffffa400387947 */ /* 0x000fea000383ffff */
.L_x_44:
[----:B------:R-:W-:-:S07]  /*7ea0*/  MOV R0, UR4 ;  /* 0x0000000400007c02 */ /* 0x000fce0008000f00 */
.L_x_136:
[----:B-1----:R1:W2:Y:S02]  /*7eb0*/  SYNCS.PHASECHK.TRANS64.TRYWAIT P0, [R0+URZ], R2 ;  /* 0x00000002000075a7 */ /* 0x0022a400080011ff */
[----:B--2---:R-:W-:Y:S05]  /*7ec0*/  @!P0 NANOSLEEP.SYNCS 0x989680 ;  /* 0x009896800000895d */ /* 0x004fea0003900000 */
[----:B------:R-:W2:Y:S02]  /*7ed0*/  @!P0 SYNCS.PHASECHK.TRANS64 P0, [R0+URZ], R2 ;  /* 0x00000002000085a7 */ /* 0x000ea400080010ff */
[----:B--2---:R-:W-:Y:S05]  /*7ee0*/  @!P0 BRA `(.L_x_136) ;  /* 0xfffffffc00f08947 */ /* 0x004fea000383ffff */
[----:B------:R-:W-:Y:S05]  /*7ef0*/  BRA `(.L_x_137) ;  /* 0xffffffa800e47947 */ /* 0x000fea000383ffff */
.L_x_45:
[----:B------:R-:W-:-:S07]  /*7f00*/  MOV R0, UR5 ;  /* 0x0000000500007c02 */ /* 0x000fce0008000f00 */
.L_x_138:
[----:B-1----:R1:W2:Y:S02]  /*7f10*/  SYNCS.PHASECHK.TRANS64.TRYWAIT P0, [R0+URZ], R3 ;  /* 0x00000003000075a7 */ /* 0x0022a400080011ff */
[----:B--2---:R-:W-:Y:S05]  /*7f20*/  @!P0 NANOSLEEP.SYNCS 0x989680 ;  /* 0x009896800000895d */ /* 0x004fea0003900000 */
[----:B------:R-:W2:Y:S02]  /*7f30*/  @!P0 SYNCS.PHASECHK.TRANS64 P0, [R0+URZ], R3 ;  /* 0x00000003000085a7 */ /* 0x000ea400080010ff */
[----:B--2---:R-:W-:Y:S05]  /*7f40*/  @!P0 BRA `(.L_x_138) ;  /* 0xfffffffc00f08947 */ /* 0x004fea000383ffff */
[----:B------:R-:W-:Y:S05]  /*7f50*/  BRA `(.L_x_139) ;  /* 0xffffffa800f07947 */ /* 0x000fea000383ffff */
.L_x_46:
[----:B------:R-:W-:-:S07]  /*7f60*/  MOV R0, UR5 ;  /* 0x0000000500007c02 */ /* 0x000fce0008000f00 */
.L_x_140:
[----:B-1----:R1:W2:Y:S02]  /*7f70*/  SYNCS.PHASECHK.TRANS64.TRYWAIT P0, [R0+URZ], R3 ;  /* 0x00000003000075a7 */ /* 0x0022a400080011ff */
[----:B--2---:R-:W-:Y:S05]  /*7f80*/  @!P0 NANOSLEEP.SYNCS 0x989680 ;  /* 0x009896800000895d */ /* 0x004fea0003900000 */
[----:B------:R-:W2:Y:S02]  /*7f90*/  @!P0 SYNCS.PHASECHK.TRANS64 P0, [R0+URZ], R3 ;  /* 0x00000003000085a7 */ /* 0x000ea400080010ff */
[----:B--2---:R-:W-:Y:S05]  /*7fa0*/  @!P0 BRA `(.L_x_140) ;  /* 0xfffffffc00f08947 */ /* 0x004fea000383ffff */
[----:B------:R-:W-:Y:S05]  /*7fb0*/  BRA `(.L_x_141) ;  /* 0xffffffa800fc7947 */ /* 0x000fea000383ffff */
.L_x_47:
[----:B------:R-:W-:-:S07]  /*7fc0*/  MOV R0, UR5 ;  /* 0x0000000500007c02 */ /* 0x000fce0008000f00 */
.L_x_142:
[----:B-1----:R1:W2:Y:S02]  /*7fd0*/  SYNCS.PHASECHK.TRANS64.TRYWAIT P0, [R0+URZ], R3 ;  /* 0x00000003000075a7 */ /* 0x0022a400080011ff */
[----:B--2---:R-:W-:Y:S05]  /*7fe0*/  @!P0 NANOSLEEP.SYNCS 0x989680 ;  /* 0x009896800000895d */ /* 0x004fea0003900000 */
[----:B------:R-:W2:Y:S02]  /*7ff0*/  @!P0 SYNCS.PHASECHK.TRANS64 P0, [R0+URZ], R3 ;  /* 0x00000003000085a7 */ /* 0x000ea400080010ff */
[----:B--2---:R-:W-:Y:S05]  /*8000*/  @!P0 BRA `(.L_x_142) ;  /* 0xfffffffc00f08947 */ /* 0x004fea000383ffff */
[----:B------:R-:W-:Y:S05]  /*8010*/  BRA `(.L_x_143) ;  /* 0xffffffac00087947 */ /* 0x000fea000383ffff */
.L_x_48:
[----:B------:R-:W-:-:S07]  /*8020*/  MOV R0, UR5 ;  /* 0x0000000500007c02 */ /* 0x000fce0008000f00 */
.L_x_144:
[----:B-1----:R1:W2:Y:S02]  /*8030*/  SYNCS.PHASECHK.TRANS64.TRYWAIT P0, [R0+URZ], R3 ;  /* 0x00000003000075a7 */ /* 0x0022a400080011ff */
[----:B--2---:R-:W-:Y:S05]  /*8040*/  @!P0 NANOSLEEP.SYNCS 0x989680 ;  /* 0x009896800000895d */ /* 0x004fea0003900000 */
[----:B------:R-:W2:Y:S02]  /*8050*/  @!P0 SYNCS.PHASECHK.TRANS64 P0, [R0+URZ], R3 ;  /* 0x00000003000085a7 */ /* 0x000ea400080010ff */
[----:B--2---:R-:W-:Y:S05]  /*8060*/  @!P0 BRA `(.L_x_144) ;  /* 0xfffffffc00f08947 */ /* 0x004fea000383ffff */
[----:B------:R-:W-:Y:S05]  /*8070*/  BRA `(.L_x_145) ;  /* 0xffffffac00147947 */ /* 0x000fea000383ffff */
.L_x_49:
[----:B------:R-:W-:-:S07]  /*8080*/  MOV R0, UR5 ;  /* 0x0000000500007c02 */ /* 0x000fce0008000f00 */
.L_x_146:
[----:B-1----:R1:W2:Y:S02]  /*8090*/  SYNCS.PHASECHK.TRANS64.TRYWAIT P0, [R0+URZ], R3 ;  /* 0x00000003000075a7 */ /* 0x0022a400080011ff */
[----:B--2---:R-:W-:Y:S05]  /*80a0*/  @!P0 NANOSLEEP.SYNCS 0x989680 ;  /* 0x009896800000895d */ /* 0x004fea0003900000 */
[----:B------:R-:W2:Y:S02]  /*80b0*/  @!P0 SYNCS.PHASECHK.TRANS64 P0, [R0+URZ], R3 ;  /* 0x00000003000085a7 */ /* 0x000ea400080010ff */
[----:B--2---:R-:W-:Y:S05]  /*80c0*/  @!P0 BRA `(.L_x_146) ;  /* 0xfffffffc00f08947 */ /* 0x004fea000383ffff */
[----:B------:R-:W-:Y:S05]  /*80d0*/  BRA `(.L_x_147) ;  /* 0xffffffac00207947 */ /* 0x000fea000383ffff */
.L_x_50:
[----:B------:R-:W-:-:S07]  /*80e0*/  MOV R0, UR5 ;  /* 0x0000000500007c02 */ /* 0x000fce0008000f00 */
.L_x_148:
[----:B-1----:R1:W2:Y:S02]  /*80f0*/  SYNCS.PHASECHK.TRANS64.TRYWAIT P0, [R0+URZ], R3 ;  /* 0x00000003000075a7 */ /* 0x0022a400080011ff */
[----:B--2---:R-:W-:Y:S05]  /*8100*/  @!P0 NANOSLEEP.SYNCS 0x989680 ;  /* 0x009896800000895d */ /* 0x004fea0003900000 */
[----:B------:R-:W2:Y:S02]  /*8110*/  @!P0 SYNCS.PHASECHK.TRANS64 P0, [R0+URZ], R3 ;  /* 0x00000003000085a7 */ /* 0x000ea400080010ff */
[----:B--2---:R-:W-:Y:S05]  /*8120*/  @!P0 BRA `(.L_x_148) ;  /* 0xfffffffc00f08947 */ /* 0x004fea000383ffff */
[----:B------:R-:W-:Y:S05]  /*8130*/  BRA `(.L_x_149) ;  /* 0xffffffac002c7947 */ /* 0x000fea000383ffff */
.L_x_51:
[----:B------:R-:W-:-:S07]  /*8140*/  MOV R0, UR5 ;  /* 0x0000000500007c02 */ /* 0x000fce0008000f00 */
.L_x_150:
[----:B-1----:R1:W2:Y:S02]  /*8150*/  SYNCS.PHASECHK.TRANS64.TRYWAIT P0, [R0+URZ], R3 ;  /* 0x00000003000075a7 */ /* 0x0022a400080011ff */
[----:B--2---:R-:W-:Y:S05]  /*8160*/  @!P0 NANOSLEEP.SYNCS 0x989680 ;  /* 0x009896800000895d */ /* 0x004fea0003900000 */
[----:B------:R-:W2:Y:S02]  /*8170*/  @!P0 SYNCS.PHASECHK.TRANS64 P0, [R0+URZ], R3 ;  /* 0x00000003000085a7 */ /* 0x000ea400080010ff */
[----:B--2---:R-:W-:Y:S05]  /*8180*/  @!P0 BRA `(.L_x_150) ;  /* 0xfffffffc00f08947 */ /* 0x004fea000383ffff */
[----:B------:R-:W-:Y:S05]  /*8190*/  BRA `(.L_x_151) ;  /* 0xffffffac00387947 */ /* 0x000fea000383ffff */
.L_x_52:
[----:B------:R-:W-:-:S07]  /*81a0*/  MOV R0, UR5 ;  /* 0x0000000500007c02 */ /* 0x000fce0008000f00 */
.L_x_152:
[----:B-1----:R1:W2:Y:S02]  /*81b0*/  SYNCS.PHASECHK.TRANS64.TRYWAIT P0, [R0+URZ], R3 ;  /* 0x00000003000075a7 */ /* 0x0022a400080011ff */
[----:B--2---:R-:W-:Y:S05]  /*81c0*/  @!P0 NANOSLEEP.SYNCS 0x989680 ;  /* 0x009896800000895d */ /* 0x004fea0003900000 */
[----:B------:R-:W2:Y:S02]  /*81d0*/  @!P0 SYNCS.PHASECHK.TRANS64 P0, [R0+URZ], R3 ;  /* 0x00000003000085a7 */ /* 0x000ea400080010ff */
[----:B--2---:R-:W-:Y:S05]  /*81e0*/  @!P0 BRA `(.L_x_152) ;  /* 0xfffffffc00f08947 */ /* 0x004fea000383ffff */
[----:B------:R-:W-:Y:S05]  /*81f0*/  BRA `(.L_x_153) ;  /* 0xffffffac00447947 */ /* 0x000fea000383ffff */
.L_x_53:
[----:B------:R-:W-:-:S07]  /*8200*/  MOV R0, UR5 ;  /* 0x0000000500007c02 */ /* 0x000fce0008000f00 */
.L_x_154:
[----:B-1----:R1:W2:Y:S02]  /*8210*/  SYNCS.PHASECHK.TRANS64.TRYWAIT P0, [R0+URZ], R3 ;  /* 0x00000003000075a7 */ /* 0x0022a400080011ff */
[----:B--2---:R-:W-:Y:S05]  /*8220*/  @!P0 NANOSLEEP.SYNCS 0x989680 ;  /* 0x009896800000895d */ /* 0x004fea0003900000 */
[----:B------:R-:W2:Y:S02]  /*8230*/  @!P0 SYNCS.PHASECHK.TRANS64 P0, [R0+URZ], R3 ;  /* 0x00000003000085a7 */ /* 0x000ea400080010ff */
[----:B--2---:R-:W-:Y:S05]  /*8240*/  @!P0 BRA `(.L_x_154) ;  /* 0xfffffffc00f08947 */ /* 0x004fea000383ffff */
[----:B------:R-:W-:Y:S05]  /*8250*/  BRA `(.L_x_155) ;  /* 0xffffffac00507947 */ /* 0x000fea000383ffff */
.L_x_54:
[----:B------:R-:W-:-:S07]  /*8260*/  MOV R0, UR5 ;  /* 0x0000000500007c02 */ /* 0x000fce0008000f00 */
.L_x_156:
[----:B-1----:R1:W2:Y:S02]  /*8270*/  SYNCS.PHASECHK.TRANS64.TRYWAIT P0, [R0+URZ], R3 ;  /* 0x00000003000075a7 */ /* 0x0022a400080011ff */
[----:B--2---:R-:W-:Y:S05]  /*8280*/  @!P0 NANOSLEEP.SYNCS 0x989680 ;  /* 0x009896800000895d */ /* 0x004fea0003900000 */
[----:B------:R-:W2:Y:S02]  /*8290*/  @!P0 SYNCS.PHASECHK.TRANS64 P0, [R0+URZ], R3 ;  /* 0x00000003000085a7 */ /* 0x000ea400080010ff */
[----:B--2---:R-:W-:Y:S05]  /*82a0*/  @!P0 BRA `(.L_x_156) ;  /* 0xfffffffc00f08947 */ /* 0x004fea000383ffff */
[----:B------:R-:W-:Y:S05]  /*82b0*/  BRA `(.L_x_157) ;  /* 0xffffffac005c7947 */ /* 0x000fea000383ffff */
.L_x_55:
[----:B------:R-:W-:-:S07]  /*82c0*/  MOV R0, UR5 ;  /* 0x0000000500007c02 */ /* 0x000fce0008000f00 */
.L_x_158:
[----:B-1----:R1:W2:Y:S02]  /*82d0*/  SYNCS.PHASECHK.TRANS64.TRYWAIT P0, [R0+URZ], R3 ;  /* 0x00000003000075a7 */ /* 0x0022a400080011ff */
[----:B--2---:R-:W-:Y:S05]  /*82e0*/  @!P0 NANOSLEEP.SYNCS 0x989680 ;  /* 0x009896800000895d */ /* 0x004fea0003900000 */
[----:B------:R-:W2:Y:S02]  /*82f0*/  @!P0 SYNCS.PHASECHK.TRANS64 P0, [R0+URZ], R3 ;  /* 0x00000003000085a7 */ /* 0x000ea400080010ff */
[----:B--2---:R-:W-:Y:S05]  /*8300*/  @!P0 BRA `(.L_x_158) ;  /* 0xfffffffc00f08947 */ /* 0x004fea000383ffff */
[----:B------:R-:W-:Y:S05]  /*8310*/  BRA `(.L_x_159) ;  /* 0xffffffac00687947 */ /* 0x000fea000383ffff */
.L_x_58:
[----:B--2---:R2:W3:Y:S02]  /*8320*/  SYNCS.PHASECHK.TRANS64.TRYWAIT P0, [R2+URZ+0x170], R4 ;  /* 0x00017004020075a7 */ /* 0x0044e400080011ff */
[----:B---3--:R-:W-:Y:S05]  /*8330*/  @!P0 NANOSLEEP.SYNCS 0x989680 ;  /* 0x009896800000895d */ /* 0x008fea0003900000 */
[----:B------:R-:W3:Y:S02]  /*8340*/  @!P0 SYNCS.PHASECHK.TRANS64 P0, [R2+URZ+0x170], R4 ;  /* 0x00017004020085a7 */ /* 0x000ee400080010ff */
[----:B---3--:R-:W-:Y:S05]  /*8350*/  @!P0 BRA `(.L_x_58) ;  /* 0xfffffffc00f08947 */ /* 0x008fea000383ffff */
[----:B------:R-:W-:Y:S05]  /*8360*/  BRA `(.L_x_160) ;  /* 0xffffffac00c47947 */ /* 0x000fea000383ffff */
.L_x_59:
[----:B------:R-:W-:-:S07]  /*8370*/  MOV R2, UR4 ;  /* 0x0000000400027c02 */ /* 0x000fce0008000f00 */
.L_x_161:
[----:B--2---:R2:W3:Y:S02]  /*8380*/  SYNCS.PHASECHK.TRANS64.TRYWAIT P0, [R2+URZ+0x120], R5 ;  /* 0x00012005020075a7 */ /* 0x0044e400080011ff */
[----:B---3--:R-:W-:Y:S05]  /*8390*/  @!P0 NANOSLEEP.SYNCS 0x989680 ;  /* 0x009896800000895d */ /* 0x008fea0003900000 */
[----:B------:R-:W3:Y:S02]  /*83a0*/  @!P0 SYNCS.PHASECHK.TRANS64 P0, [R2+URZ+0x120], R5 ;  /* 0x00012005020085a7 */ /* 0x000ee400080010ff */
[----:B---3--:R-:W-:Y:S05]  /*83b0*/  @!P0 BRA `(.L_x_161) ;  /* 0xfffffffc00f08947 */ /* 0x008fea000383ffff */
[----:B------:R-:W-:Y:S05]  /*83c0*/  BRA `(.L_x_162) ;  /* 0xffffffac00d47947 */ /* 0x000fea000383ffff */
.L_x_60:
[----:B--2---:R2:W3:Y:S02]  /*83d0*/  SYNCS.PHASECHK.TRANS64.TRYWAIT P1, [R2+URZ+0x110], R4 ;  /* 0x00011004020075a7 */ /* 0x0044e400080211ff */
[----:B---3--:R-:W-:Y:S05]  /*83e0*/  @!P1 NANOSLEEP.SYNCS 0x989680 ;  /* 0x009896800000995d */ /* 0x008fea0003900000 */
[----:B------:R-:W3:Y:S02]  /*83f0*/  @!P1 SYNCS.PHASECHK.TRANS64 P1, [R2+URZ+0x110], R4 ;  /* 0x00011004020095a7 */ /* 0x000ee400080210ff */
[----:B---3--:R-:W-:Y:S05]  /*8400*/  @!P1 BRA `(.L_x_60) ;  /* 0xfffffffc00f09947 */ /* 0x008fea000383ffff */
[----:B------:R-:W-:Y:S05]  /*8410*/  BRA `(.L_x_163) ;  /* 0xffffffb000047947 */ /* 0x000fea000383ffff */
.L_x_63:
[----:B------:R-:W-:-:S07]  /*8420*/  MOV R0, UR4 ;  /* 0x0000000400007c02 */ /* 0x000fce0008000f00 */
.L_x_164:
[----:B--2---:R2:W3:Y:S02]  /*8430*/  SYNCS.PHASECHK.TRANS64.TRYWAIT P0, [R0+URZ+0x120], R2 ;  /* 0x00012002000075a7 */ /* 0x0044e400080011ff */
[----:B---3--:R-:W-:Y:S05]  /*8440*/  @!P0 NANOSLEEP.SYNCS 0x989680 ;  /* 0x009896800000895d */ /* 0x008fea0003900000 */
[----:B------:R-:W3:Y:S02]  /*8450*/  @!P0 SYNCS.PHASECHK.TRANS64 P0, [R0+URZ+0x120], R2 ;  /* 0x00012002000085a7 */ /* 0x000ee400080010ff */
[----:B---3--:R-:W-:Y:S05]  /*8460*/  @!P0 BRA `(.L_x_164) ;  /* 0xfffffffc00f08947 */ /* 0x008fea000383ffff */
[----:B------:R-:W-:Y:S05]  /*8470*/  BRA `(.L_x_62) ;  /* 0xffffffb000587947 */ /* 0x000fea000383ffff */
.L_x_70:
[----:B-1----:R1:W2:Y:S02]  /*8480*/  SYNCS.PHASECHK.TRANS64.TRYWAIT P1, [R0+URZ+0x110], R2 ;  /* 0x00011002000075a7 */ /* 0x0022a400080211ff */
[----:B--2---:R-:W-:Y:S05]  /*8490*/  @!P1 NANOSLEEP.SYNCS 0x989680 ;  /* 0x009896800000995d */ /* 0x004fea0003900000 */
[----:B------:R-:W2:Y:S02]  /*84a0*/  @!P1 SYNCS.PHASECHK.TRANS64 P1, [R0+URZ+0x110], R2 ;  /* 0x00011002000095a7 */ /* 0x000ea400080210ff */
[----:B--2---:R-:W-:Y:S05]  /*84b0*/  @!P1 BRA `(.L_x_70) ;  /* 0xfffffffc00f09947 */ /* 0x004fea000383ffff */
[----:B------:R-:W-:Y:S05]  /*84c0*/  BRA `(.L_x_165) ;  /* 0xffffffb400cc7947 */ /* 0x000fea000383ffff */
.L_x_71:
[----:B------:R-:W-:-:S07]  /*84d0*/  MOV R2, UR31 ;  /* 0x0000001f00027c02 */ /* 0x000fce0008000f00 */
.L_x_166:
[----:B-1----:R1:W2:Y:S02]  /*84e0*/  SYNCS.PHASECHK.TRANS64.TRYWAIT P0, [R2+URZ+0x150], R0 ;  /* 0x00015000020075a7 */ /* 0x0022a400080011ff */
[----:B--2---:R-:W-:Y:S05]  /*84f0*/  @!P0 NANOSLEEP.SYNCS 0x989680 ;  /* 0x009896800000895d */ /* 0x004fea0003900000 */
[----:B------:R-:W2:Y:S02]  /*8500*/  @!P0 SYNCS.PHASECHK.TRANS64 P0, [R2+URZ+0x150], R0 ;  /* 0x00015000020085a7 */ /* 0x000ea400080010ff */
[----:B--2---:R-:W-:Y:S05]  /*8510*/  @!P0 BRA `(.L_x_166) ;  /* 0xfffffffc00f08947 */ /* 0x004fea000383ffff */
[----:B------:R-:W-:Y:S05]  /*8520*/  BRA `(.L_x_167) ;  /* 0xffffffb8001c7947 */ /* 0x000fea000383ffff */
.L_x_74:
[----:B------:R-:W-:Y:S07]  /*8530*/  MOV R0, UR5 ;  /* 0x0000000500007c02 */ /* 0x000fee0008000f00 */
.L_x_168:
[----:B-1----:R1:W2:Y:S02]  /*8540*/  SYNCS.PHASECHK.TRANS64.TRYWAIT P0, [R0+URZ], R2 ;  /* 0x00000002000075a7 */ /* 0x0022a400080011ff */
[----:B--2---:R-:W-:Y:S05]  /*8550*/  @!P0 NANOSLEEP.SYNCS 0x989680 ;  /* 0x009896800000895d */ /* 0x004fea0003900000 */
[----:B------:R-:W2:Y:S02]  /*8560*/  @!P0 SYNCS.PHASECHK.TRANS64 P0, [R0+URZ], R2 ;  /* 0x00000002000085a7 */ /* 0x000ea400080010ff */
[----:B--2---:R-:W-:Y:S05]  /*8570*/  @!P0 BRA `(.L_x_168) ;  /* 0xfffffffc00f08947 */ /* 0x004fea000383ffff */
[----:B------:R-:W-:Y:S05]  /*8580*/  BRA `(.L_x_73) ;  /* 0xffffffb800387947 */ /* 0x000fea000383ffff */
.L_x_77:
[----:B------:R-:W-:-:S07]  /*8590*/  MOV R0, UR4 ;  /* 0x0000000400007c02 */ /* 0x000fce0008000f00 */
.L_x_169:
[----:B--2---:R2:W4:Y:S02]  /*85a0*/  SYNCS.PHASECHK.TRANS64.TRYWAIT P0, [R0+URZ], R2 ;  /* 0x00000002000075a7 */ /* 0x00452400080011ff */
[----:B----4-:R-:W-:Y:S05]  /*85b0*/  @!P0 NANOSLEEP.SYNCS 0x989680 ;  /* 0x009896800000895d */ /* 0x010fea0003900000 */
[----:B------:R-:W4:Y:S02]  /*85c0*/  @!P0 SYNCS.PHASECHK.TRANS64 P0, [R0+URZ], R2 ;  /* 0x00000002000085a7 */ /* 0x000f2400080010ff */
[----:B----4-:R-:W-:Y:S05]  /*85d0*/  @!P0 BRA `(.L_x_169) ;  /* 0xfffffffc00f08947 */ /* 0x010fea000383ffff */
[----:B------:R-:W-:Y:S05]  /*85e0*/  BRA `(.L_x_170) ;  /* 0xffffffbc00147947 */ /* 0x000fea000383ffff */
.L_x_78:
[----:B------:R-:W-:-:S07]  /*85f0*/  MOV R0, UR5 ;  /* 0x0000000500007c02 */ /* 0x000fce0008000f00 */
.L_x_171:
[----:B-1----:R1:W2:Y:S02]  /*8600*/  SYNCS.PHASECHK.TRANS64.TRYWAIT P0, [R0+URZ], R3 ;  /* 0x00000003000075a7 */ /* 0x0022a400080011ff */
[----:B--2---:R-:W-:Y:S05]  /*8610*/  @!P0 NANOSLEEP.SYNCS 0x989680 ;  /* 0x009896800000895d */ /* 0x004fea0003900000 */
[----:B------:R-:W2:Y:S02]  /*8620*/  @!P0 SYNCS.PHASECHK.TRANS64 P0, [R0+URZ], R3 ;  /* 0x00000003000085a7 */ /* 0x000ea400080010ff */
[----:B--2---:R-:W-:Y:S05]  /*8630*/  @!P0 BRA `(.L_x_171) ;  /* 0xfffffffc00f08947 */ /* 0x004fea000383ffff */
[----:B------:R-:W-:Y:S05]  /*8640*/  BRA `(.L_x_172) ;  /* 0xffffffbc00207947 */ /* 0x000fea000383ffff */
.L_x_79:
[----:B------:R-:W-:-:S07]  /*8650*/  MOV R0, UR5 ;  /* 0x0000000500007c02 */ /* 0x000fce0008000f00 */
.L_x_173:
[----:B-1----:R1:W2:Y:S02]  /*8660*/  SYNCS.PHASECHK.TRANS64.TRYWAIT P0, [R0+URZ], R3 ;  /* 0x00000003000075a7 */ /* 0x0022a400080011ff */
[----:B--2---:R-:W-:Y:S05]  /*8670*/  @!P0 NANOSLEEP.SYNCS 0x989680 ;  /* 0x009896800000895d */ /* 0x004fea0003900000 */
[----:B------:R-:W2:Y:S02]  /*8680*/  @!P0 SYNCS.PHASECHK.TRANS64 P0, [R0+URZ], R3 ;  /* 0x00000003000085a7 */ /* 0x000ea400080010ff */
[----:B--2---:R-:W-:Y:S05]  /*8690*/  @!P0 BRA `(.L_x_173) ;  /* 0xfffffffc00f08947 */ /* 0x004fea000383ffff */
[----:B------:R-:W-:Y:S05]  /*86a0*/  BRA `(.L_x_174) ;  /* 0xffffffbc002c7947 */ /* 0x000fea000383ffff */
.L_x_80:
[----:B-1----:R-:W-:-:S07]  /*86b0*/  MOV R0, UR4 ;  /* 0x0000000400007c02 */ /* 0x002fce0008000f00 */
.L_x_175:
[----:B-1----:R1:W2:Y:S02]  /*86c0*/  SYNCS.PHASECHK.TRANS64.TRYWAIT P0, [R0+URZ], R2 ;  /* 0x00000002000075a7 */ /* 0x0022a400080011ff */
[----:B--2---:R-:W-:Y:S05]  /*86d0*/  @!P0 NANOSLEEP.SYNCS 0x989680 ;  /* 0x009896800000895d */ /* 0x004fea0003900000 */
[----:B------:R-:W2:Y:S02]  /*86e0*/  @!P0 SYNCS.PHASECHK.TRANS64 P0, [R0+URZ], R2 ;  /* 0x00000002000085a7 */ /* 0x000ea400080010ff */
[----:B--2---:R-:W-:Y:S05]  /*86f0*/  @!P0 BRA `(.L_x_175) ;  /* 0xfffffffc00f08947 */ /* 0x004fea000383ffff */
[----:B------:R-:W-:Y:S05]  /*8700*/  BRA `(.L_x_176) ;  /* 0xffffffbc00387947 */ /* 0x000fea000383ffff */
.L_x_85:
[----:B---3--:R3:W4:Y:S02]  /*8710*/  SYNCS.PHASECHK.TRANS64.TRYWAIT P0, [R12+URZ+0x110], R0 ;  /* 0x000110000c0075a7 */ /* 0x00872400080011ff */
[----:B----4-:R-:W-:Y:S05]  /*8720*/  @!P0 NANOSLEEP.SYNCS 0x989680 ;  /* 0x009896800000895d */ /* 0x010fea0003900000 */
[----:B------:R-:W4:Y:S02]  /*8730*/  @!P0 SYNCS.PHASECHK.TRANS64 P0, [R12+URZ+0x110], R0 ;  /* 0x000110000c0085a7 */ /* 0x000f2400080010ff */
[----:B----4-:R-:W-:Y:S05]  /*8740*/  @!P0 BRA `(.L_x_85) ;  /* 0xfffffffc00f08947 */ /* 0x010fea000383ffff */
[----:B------:R-:W-:Y:S05]  /*8750*/  BRA `(.L_x_177) ;  /* 0xffffffc000487947 */ /* 0x000fea000383ffff */
.L_x_88:
[----:B-1----:R-:W-:Y:S07]  /*8760*/  MOV R0, UR24 ;  /* 0x0000001800007c02 */ /* 0x002fee0008000f00 */
.L_x_178:
[----:B-1----:R1:W3:Y:S02]  /*8770*/  SYNCS.PHASECHK.TRANS64.TRYWAIT P2, [R0+URZ+0x108], R6 ;  /* 0x00010806000075a7 */ /* 0x0022e400080411ff */
[----:B---3--:R-:W-:Y:S05]  /*8780*/  @!P2 NANOSLEEP.SYNCS 0x989680 ;  /* 0x009896800000a95d */ /* 0x008fea0003900000 */
[----:B------:R-:W3:Y:S02]  /*8790*/  @!P2 SYNCS.PHASECHK.TRANS64 P2, [R0+URZ+0x108], R6 ;  /* 0x000108060000a5a7 */ /* 0x000ee400080410ff */
[----:B---3--:R-:W-:Y:S05]  /*87a0*/  @!P2 BRA `(.L_x_178) ;  /* 0xfffffffc00f0a947 */ /* 0x008fea000383ffff */
[----:B------:R-:W-:Y:S05]  /*87b0*/  BRA `(.L_x_87) ;  /* 0xffffffc400ac7947 */ /* 0x000fea000383ffff */
.L_x_91:
[----:B------:R-:W-:Y:S07]  /*87c0*/  MOV R0, UR4 ;  /* 0x0000000400007c02 */ /* 0x000fee0008000f00 */
.L_x_179:
[----:B-1----:R1:W3:Y:S02]  /*87d0*/  SYNCS.PHASECHK.TRANS64.TRYWAIT P0, [R0+URZ+0xe8], R9 ;  /* 0x0000e809000075a7 */ /* 0x0022e400080011ff */
[----:B---3--:R-:W-:Y:S05]  /*87e0*/  @!P0 NANOSLEEP.SYNCS 0x989680 ;  /* 0x009896800000895d */ /* 0x008fea0003900000 */
[----:B------:R-:W3:Y:S02]  /*87f0*/  @!P0 SYNCS.PHASECHK.TRANS64 P0, [R0+URZ+0xe8], R9 ;  /* 0x0000e809000085a7 */ /* 0x000ee400080010ff */
[----:B---3--:R-:W-:Y:S05]  /*8800*/  @!P0 BRA `(.L_x_179) ;  /* 0xfffffffc00f08947 */ /* 0x008fea000383ffff */
[----:B------:R-:W-:Y:S05]  /*8810*/  BRA `(.L_x_180) ;  /* 0xffffffc8000c7947 */ /* 0x000fea000383ffff */
.L_x_92:
[----:B------:R-:W-:Y:S07]  /*8820*/  MOV R6, UR5 ;  /* 0x0000000500067c02 */ /* 0x000fee0008000f00 */
.L_x_181:
[----:B-1----:R1:W3:Y:S02]  /*8830*/  SYNCS.PHASECHK.TRANS64.TRYWAIT P0, [R6+URZ+0xe8], R0 ;  /* 0x0000e800060075a7 */ /* 0x0022e400080011ff */
[----:B---3--:R-:W-:Y:S05]  /*8840*/  @!P0 NANOSLEEP.SYNCS 0x989680 ;  /* 0x009896800000895d */ /* 0x008fea0003900000 */
[----:B------:R-:W3:Y:S02]  /*8850*/  @!P0 SYNCS.PHASECHK.TRANS64 P0, [R6+URZ+0xe8], R0 ;  /* 0x0000e800060085a7 */ /* 0x000ee400080010ff */
[----:B---3--:R-:W-:Y:S05]  /*8860*/  @!P0 BRA `(.L_x_181) ;  /* 0xfffffffc00f08947 */ /* 0x008fea000383ffff */
[----:B------:R-:W-:Y:S05]  /*8870*/  BRA `(.L_x_182) ;  /* 0xffffffc800687947 */ /* 0x000fea000383ffff */
.L_x_94:
[----:B------:R-:W-:-:S07]  /*8880*/  MOV R0, UR4 ;  /* 0x0000000400007c02 */ /* 0x000fce0008000f00 */
.L_x_183:
[----:B-1----:R1:W4:Y:S02]  /*8890*/  SYNCS.PHASECHK.TRANS64.TRYWAIT P0, [R0+URZ], R2 ;  /* 0x00000002000075a7 */ /* 0x00232400080011ff */
[----:B----4-:R-:W-:Y:S05]  /*88a0*/  @!P0 NANOSLEEP.SYNCS 0x989680 ;  /* 0x009896800000895d */ /* 0x010fea0003900000 */
[----:B------:R-:W4:Y:S02]  /*88b0*/  @!P0 SYNCS.PHASECHK.TRANS64 P0, [R0+URZ], R2 ;  /* 0x00000002000085a7 */ /* 0x000f2400080010ff */
[----:B----4-:R-:W-:Y:S05]  /*88c0*/  @!P0 BRA `(.L_x_183) ;  /* 0xfffffffc00f08947 */ /* 0x010fea000383ffff */
[----:B------:R-:W-:Y:S05]  /*88d0*/  BRA `(.L_x_184) ;  /* 0xffffffc800f87947 */ /* 0x000fea000383ffff */
.L_x_95:
[----:B------:R-:W-:-:S07]  /*88e0*/  MOV R0, UR5 ;  /* 0x0000000500007c02 */ /* 0x000fce0008000f00 */
.L_x_185:
[----:B-1----:R1:W4:Y:S02]  /*88f0*/  SYNCS.PHASECHK.TRANS64.TRYWAIT P0, [R0+URZ], R2 ;  /* 0x00000002000075a7 */ /* 0x00232400080011ff */
[----:B----4-:R-:W-:Y:S05]  /*8900*/  @!P0 NANOSLEEP.SYNCS 0x989680 ;  /* 0x009896800000895d */ /* 0x010fea0003900000 */
[----:B------:R-:W4:Y:S02]  /*8910*/  @!P0 SYNCS.PHASECHK.TRANS64 P0, [R0+URZ], R2 ;  /* 0x00000002000085a7 */ /* 0x000f2400080010ff */
[----:B----4-:R-:W-:Y:S05]  /*8920*/  @!P0 BRA `(.L_x_185) ;  /* 0xfffffffc00f08947 */ /* 0x010fea000383ffff */
[----:B------:R-:W-:Y:S05]  /*8930*/  BRA `(.L_x_186) ;  /* 0xffffffcc00047947 */ /* 0x000fea000383ffff */
.L_x_97:
[----:B-1----:R1:W2:Y:S02]  /*8940*/  SYNCS.PHASECHK.TRANS64.TRYWAIT P0, [R0+URZ+0x110], R2 ;  /* 0x00011002000075a7 */ /* 0x0022a400080011ff */
[----:B--2---:R-:W-:Y:S05]  /*8950*/  @!P0 NANOSLEEP.SYNCS 0x989680 ;  /* 0x009896800000895d */ /* 0x004fea0003900000 */
[----:B------:R-:W2:Y:S02]  /*8960*/  @!P0 SYNCS.PHASECHK.TRANS64 P0, [R0+URZ+0x110], R2 ;  /* 0x00011002000085a7 */ /* 0x000ea400080010ff */
[----:B--2---:R-:W-:Y:S05]  /*8970*/  @!P0 BRA `(.L_x_97) ;  /* 0xfffffffc00f08947 */ /* 0x004fea000383ffff */
[----:B------:R-:W-:Y:S05]  /*8980*/  BRA `(.L_x_187) ;  /* 0xffffffcc00f07947 */ /* 0x000fea000383ffff */
.L_x_107:
[----:B-1----:R1:W3:Y:S02]  /*8990*/  SYNCS.PHASECHK.TRANS64.TRYWAIT P1, [R2+URZ+0xd0], R4 ;  /* 0x0000d004020075a7 */ /* 0x0022e400080211ff */
[----:B---3--:R-:W-:Y:S05]  /*89a0*/  @!P1 NANOSLEEP.SYNCS 0x989680 ;  /* 0x009896800000995d */ /* 0x008fea0003900000 */
[----:B------:R-:W3:Y:S02]  /*89b0*/  @!P1 SYNCS.PHASECHK.TRANS64 P1, [R2+URZ+0xd0], R4 ;  /* 0x0000d004020095a7 */ /* 0x000ee400080210ff */
[----:B---3--:R-:W-:Y:S05]  /*89c0*/  @!P1 BRA `(.L_x_107) ;  /* 0xfffffffc00f09947 */ /* 0x008fea000383ffff */
[----:B------:R-:W-:Y:S05]  /*89d0*/  BRA `(.L_x_106) ;  /* 0xffffffdc00607947 */ /* 0x000fea000383ffff */
.L_x_109:
[----:B-1----:R1:W2:Y:S02]  /*89e0*/  SYNCS.PHASECHK.TRANS64.TRYWAIT P0, [R27+URZ+0x130], R3 ;  /* 0x000130031b0075a7 */ /* 0x0022a400080011ff */
[----:B--2---:R-:W-:Y:S05]  /*89f0*/  @!P0 NANOSLEEP.SYNCS 0x989680 ;  /* 0x009896800000895d */ /* 0x004fea0003900000 */
[----:B------:R-:W2:Y:S02]  /*8a00*/  @!P0 SYNCS.PHASECHK.TRANS64 P0, [R27+URZ+0x130], R3 ;  /* 0x000130031b0085a7 */ /* 0x000ea400080010ff */
[----:B--2---:R-:W-:Y:S05]  /*8a10*/  @!P0 BRA `(.L_x_109) ;  /* 0xfffffffc00f08947 */ /* 0x004fea000383ffff */
[----:B------:R-:W-:Y:S05]  /*8a20*/  BRA `(.L_x_108) ;  /* 0xffffffdc00b07947 */ /* 0x000fea000383ffff */
.L_x_120:
[----:B-1----:R1:W2:Y:S02]  /*8a30*/  SYNCS.PHASECHK.TRANS64.TRYWAIT P0, [R2+URZ+0xd0], R63 ;  /* 0x0000d03f020075a7 */ /* 0x0022a400080011ff */
[----:B--2---:R-:W-:Y:S05]  /*8a40*/  @!P0 NANOSLEEP.SYNCS 0x989680 ;  /* 0x009896800000895d */ /* 0x004fea0003900000 */
[----:B------:R-:W2:Y:S02]  /*8a50*/  @!P0 SYNCS.PHASECHK.TRANS64 P0, [R2+URZ+0xd0], R63 ;  /* 0x0000d03f020085a7 */ /* 0x000ea400080010ff */
[----:B--2---:R-:W-:Y:S05]  /*8a60*/  @!P0 BRA `(.L_x_120) ;  /* 0xfffffffc00f08947 */ /* 0x004fea000383ffff */
[----:B------:R-:W-:Y:S05]  /*8a70*/  BRA `(.L_x_119) ;  /* 0xffffffe400c47947 */ /* 0x000fea000383ffff */
        .weak           $__internal_0_$__cuda_sm10x_tcgen05_guardrail_trap_col_being_dealloced_not_returned_by_alloc
        .type           $__internal_0_$__cuda_sm10x_tcgen05_guardrail_trap_col_being_dealloced_not_returned_by_alloc,@function
        .size           $__internal_0_$__cuda_sm10x_tcgen05_guardrail_trap_col_being_dealloced_not_returned_by_alloc,($__internal_1_$__cuda_sm10x_tcgen05_guardrail_trap_phase_invalid_during_alloc - $__internal_0_$__cuda_sm10x_tcgen05_guardrail_trap_col_being_dealloced_not_returned_by_alloc)
$__internal_0_$__cuda_sm10x_tcgen05_guardrail_trap_col_being_dealloced_not_returned_by_alloc:
[----:B------:R-:W-:Y:S05]  /*8a80*/  BPT.TRAP 0x1 ;  /* 0x000000040000795c */ /* 0x000fea0000300000 */
[----:B------:R-:W-:-:S04]  /*8a90*/  HFMA2 R3, -RZ, RZ, 0, 0 ;  /* 0x00000000ff037431 */ /* 0x000fc800000001ff */
[----:B------:R-:W-:Y:S05]  /*8aa0*/  RET.REL.NODEC R2 `(_ZN7cutlass13device_kernelINS_4gemm6kernel13GemmUniversalIN4cute5tupleIJiiiiEEENS1_10collective13CollectiveMmaINS1_35MainloopSm100TmaUmmaWarpSpecializedILi13ELi2ELi4ENS5_IJNS4_1CILi2EEESB_NSA_ILi1EEEEEEEENS5_IJNSA_ILi64EEESF_SF_EEENS_6half_tENS5_IJlSC_lEEESH_SI_NS4_8TiledMMAINS4_8MMA_AtomIJNS4_20SM100_MMA_F16BF16_SSISH_SH_fLi64ELi64ELNS4_4UMMA5MajorE0ELSN_0ELNSM_7ScaleInE0ELSO_0EEEEEENS4_6LayoutINS5_IJSC_SC_SC_EEENS5_IJNSA_ILi0EEEST_ST_EEEEENS5_IJNS4_10UnderscoreESW_SW_EEEEENS4_23SM90_TMA_LOAD_MULTICASTENS4_14ComposedLayoutINS4_7SwizzleILi3ELi4ELi3EEENS4_18smem_ptr_flag_bitsILi16EEENSR_INS5_IJNSA_ILi8EEESF_EEENS5_IJSF_SC_EEEEEEEvNS4_8identityESZ_S19_vS1A_EENS_8epilogue10collective18CollectiveEpilogueINS1C_23Sm100TmaWarpSpecializedILi3ELi2ELi16ELb1ELb0EEEJSG_NS5_IJNSR_ISF_SC_EENSR_INSA_ILi32EEESC_EEEEESH_SI_SH_SI_NS1C_6fusion15FusionCallbacksIS1G_NS1L_17LinearCombinationISH_fSH_fLNS_15FloatRoundStyleE2EEESG_S1K_JEEENS4_5SM1004TMEM4LOAD26SM100_TMEM_LOAD_16dp256b4xENS4_13SM90_TMA_LOADENS10_INS11_ILi2ELi4ELi3EEES14_NSR_INS5_IJS15_S1I_EEENS5_IJS1I_SC_EEEEEEENS4_17SM75_U32x4_LDSM_NENS4_14SM90_TMA_STOREES20_NS4_17SM90_U32x4_STSM_NENS4_39AutoVectorizingCopyWithAssumedAlignmentILi128EEEEEEvvEEEEvNT_6ParamsE) ;  /* 0xffffff7402547950 */ /* 0x000fea0003c3ffff */
        .weak           $__internal_1_$__cuda_sm10x_tcgen05_guardrail_trap_phase_invalid_during_alloc
        .type           $__internal_1_$__cuda_sm10x_tcgen05_guardrail_trap_phase_invalid_during_alloc,@function
        .size           $__internal_1_$__cuda_sm10x_tcgen05_guardrail_trap_phase_invalid_during_alloc,($__internal_2_$__cuda_sm10x_tcgen05_guardrail_trap_unallocated_columns_being_dealloced - $__internal_1_$__cuda_sm10x_tcgen05_guardrail_trap_phase_invalid_during_alloc)
$__internal_1_$__cuda_sm10x_tcgen05_guardrail_trap_phase_invalid_during_alloc:
[----:B------:R-:W-:Y:S05]  /*8ab0*/  BPT.TRAP 0x1 ;  /* 0x000000040000795c */ /* 0x000fea0000300000 */
[----:B------:R-:W-:-:S04]  /*8ac0*/  MOV R5, 0x0 ;  /* 0x0000000000057802 */ /* 0x000fc80000000f00 */
[----:B------:R-:W-:Y:S05]  /*8ad0*/  RET.REL.NODEC R4 `(_ZN7cutlass13device_kernelINS_4gemm6kernel13GemmUniversalIN4cute5tupleIJiiiiEEENS1_10collective13CollectiveMmaINS1_35MainloopSm100TmaUmmaWarpSpecializedILi13ELi2ELi4ENS5_IJNS4_1CILi2EEESB_NSA_ILi1EEEEEEEENS5_IJNSA_ILi64EEESF_SF_EEENS_6half_tENS5_IJlSC_lEEESH_SI_NS4_8TiledMMAINS4_8MMA_AtomIJNS4_20SM100_MMA_F16BF16_SSISH_SH_fLi64ELi64ELNS4_4UMMA5MajorE0ELSN_0ELNSM_7ScaleInE0ELSO_0EEEEEENS4_6LayoutINS5_IJSC_SC_SC_EEENS5_IJNSA_ILi0EEEST_ST_EEEEENS5_IJNS4_10UnderscoreESW_SW_EEEEENS4_23SM90_TMA_LOAD_MULTICASTENS4_14ComposedLayoutINS4_7SwizzleILi3ELi4ELi3EEENS4_18smem_ptr_flag_bitsILi16EEENSR_INS5_IJNSA_ILi8EEESF_EEENS5_IJSF_SC_EEEEEEEvNS4_8identityESZ_S19_vS1A_EENS_8epilogue10collective18CollectiveEpilogueINS1C_23Sm100TmaWarpSpecializedILi3ELi2ELi16ELb1ELb0EEEJSG_NS5_IJNSR_ISF_SC_EENSR_INSA_ILi32EEESC_EEEEESH_SI_SH_SI_NS1C_6fusion15FusionCallbacksIS1G_NS1L_17LinearCombinationISH_fSH_fLNS_15FloatRoundStyleE2EEESG_S1K_JEEENS4_5SM1004TMEM4LOAD26SM100_TMEM_LOAD_16dp256b4xENS4_13SM90_TMA_LOADENS10_INS11_ILi2ELi4ELi3EEES14_NSR_INS5_IJS15_S1I_EEENS5_IJS1I_SC_EEEEEEENS4_17SM75_U32x4_LDSM_NENS4_14SM90_TMA_STOREES20_NS4_17SM90_U32x4_STSM_NENS4_39AutoVectorizingCopyWithAssumedAlignmentILi128EEEEEEvvEEEEvNT_6ParamsE) ;  /* 0xffffff7404487950 */ /* 0x000fea0003c3ffff */
        .weak           $__internal_2_$__cuda_sm10x_tcgen05_guardrail_trap_unallocated_columns_being_dealloced
        .type           $__internal_2_$__cuda_sm10x_tcgen05_guardrail_trap_unallocated_columns_being_dealloced,@function
        .size           $__internal_2_$__cuda_sm10x_tcgen05_guardrail_trap_unallocated_columns_being_dealloced,(.L_x_189 - $__internal_2_$__cuda_sm10x_tcgen05_guardrail_trap_unallocated_columns_being_dealloced)
$__internal_2_$__cuda_sm10x_tcgen05_guardrail_trap_unallocated_columns_being_dealloced:
[----:B------:R-:W-:Y:S05]  /*8ae0*/  BPT.TRAP 0x1 ;  /* 0x000000040000795c */ /* 0x000fea0000300000 */
[----:B------:R-:W-:-:S04]  /*8af0*/  HFMA2 R3, -RZ, RZ, 0, 0 ;  /* 0x00000000ff037431 */ /* 0x000fc800000001ff */
[----:B------:R-:W-:Y:S05]  /*8b00*/  RET.REL.NODEC R2 `(_ZN7cutlass13device_kernelINS_4gemm6kernel13GemmUniversalIN4cute5tupleIJiiiiEEENS1_10collective13CollectiveMmaINS1_35MainloopSm100TmaUmmaWarpSpecializedILi13ELi2ELi4ENS5_IJNS4_1CILi2EEESB_NSA_ILi1EEEEEEEENS5_IJNSA_ILi64EEESF_SF_EEENS_6half_tENS5_IJlSC_lEEESH_SI_NS4_8TiledMMAINS4_8MMA_AtomIJNS4_20SM100_MMA_F16BF16_SSISH_SH_fLi64ELi64ELNS4_4UMMA5MajorE0ELSN_0ELNSM_7ScaleInE0ELSO_0EEEEEENS4_6LayoutINS5_IJSC_SC_SC_EEENS5_IJNSA_ILi0EEEST_ST_EEEEENS5_IJNS4_10UnderscoreESW_SW_EEEEENS4_23SM90_TMA_LOAD_MULTICASTENS4_14ComposedLayoutINS4_7SwizzleILi3ELi4ELi3EEENS4_18smem_ptr_flag_bitsILi16EEENSR_INS5_IJNSA_ILi8EEESF_EEENS5_IJSF_SC_EEEEEEEvNS4_8identityESZ_S19_vS1A_EENS_8epilogue10collective18CollectiveEpilogueINS1C_23Sm100TmaWarpSpecializedILi3ELi2ELi16ELb1ELb0EEEJSG_NS5_IJNSR_ISF_SC_EENSR_INSA_ILi32EEESC_EEEEESH_SI_SH_SI_NS1C_6fusion15FusionCallbacksIS1G_NS1L_17LinearCombinationISH_fSH_fLNS_15FloatRoundStyleE2EEESG_S1K_JEEENS4_5SM1004TMEM4LOAD26SM100_TMEM_LOAD_16dp256b4xENS4_13SM90_TMA_LOADENS10_INS11_ILi2ELi4ELi3EEES14_NSR_INS5_IJS15_S1I_EEENS5_IJS1I_SC_EEEEEEENS4_17SM75_U32x4_LDSM_NENS4_14SM90_TMA_STOREES20_NS4_17SM90_U32x4_STSM_NENS4_39AutoVectorizingCopyWithAssumedAlignmentILi128EEEEEEvvEEEEvNT_6ParamsE) ;  /* 0xffffff74023c7950 */ /* 0x000fea0003c3ffff */
.L_x_188:
[----:B------:R-:W-:-:S00]  /*8b10*/  BRA `(.L_x_188) ;  /* 0xfffffffc00fc7947 */ /* 0x000fc0000383ffff */
[----:B------:R-:W-:-:S00]  /*8b20*/  NOP ;  /* 0x0000000000007918 */ /* 0x000fc00000000000 */
        /* <DEDUP_REMOVED lines=13> */
.L_x_189:


//--------------------- .nv.global.init           --------------------------
	.section	.nv.global.init,"aw",@progbits
.nv.global.init:
	.type		$str$27,@object
	.size		$str$27,($str$28 - $str$27)
$str$27:
        /*0000*/ 	.byte	0x28, 0x61, 0x64, 0x64, 0x72, 0x65, 0x73, 0x73, 0x20, 0x26, 0x20, 0x6d, 0x61, 0x73, 0x6b, 0x29
        /*0010*/ 	.byte	0x20, 0x3d, 0x3d, 0x20, 0x30, 0x00
	.type		$str$28,@object
	.size		$str$28,($str$26 - $str$28)
$str$28:
        /*0016*/ 	.byte	0x2f, 0x74, 0x6d, 0x70, 0x2f, 0x63, 0x75, 0x74, 0x6c, 0x61, 0x73, 0x73, 0x5f, 0x73, 0x77, 0x65
        /*0026*/ 	.byte	0x65, 0x70, 0x5f, 0x73, 0x72, 0x63, 0x2f, 0x69, 0x6e, 0x63, 0x6c, 0x75, 0x64, 0x65, 0x2f, 0x63
        /*0036*/ 	.byte	0x75, 0x74, 0x65, 0x2f, 0x70, 0x6f, 0x69, 0x6e, 0x74, 0x65, 0x72, 0x5f, 0x66, 0x6c, 0x61, 0x67
        /*0046*/ 	.byte	0x67, 0x65, 0x64, 0x2e, 0x68, 0x70, 0x70, 0x00
	.type		$str$26,@object
	.size		$str$26,($str$25 - $str$26)
$str$26:
        /*004e*/ 	.byte	0x2f, 0x74, 0x6d, 0x70, 0x2f, 0x63, 0x75, 0x74, 0x6c, 0x61, 0x73, 0x73, 0x5f, 0x73, 0x77, 0x65
        /*005e*/ 	.byte	0x65, 0x70, 0x5f, 0x73, 0x72, 0x63, 0x2f, 0x69, 0x6e, 0x63, 0x6c, 0x75, 0x64, 0x65, 0x2f, 0x63
        /*006e*/ 	.byte	0x75, 0x74, 0x65, 0x2f, 0x61, 0x74, 0x6f, 0x6d, 0x2f, 0x63, 0x6f, 0x70, 0x79, 0x5f, 0x74, 0x72
        /*007e*/ 	.byte	0x61, 0x69, 0x74, 0x73, 0x5f, 0x73, 0x6d, 0x31, 0x30, 0x30, 0x2e, 0x68, 0x70, 0x70, 0x00
	.type		$str$25,@object
	.size		$str$25,(__unnamed_1 - $str$25)
$str$25:
        /*008d*/ 	.byte	0x28, 0x28, 0x75, 0x69, 0x6e, 0x74, 0x33, 0x32, 0x5f, 0x74, 0x28, 0x74, 0x68, 0x72, 0x65, 0x61
        /*009d*/ 	.byte	0x64, 0x49, 0x64, 0x78, 0x2e, 0x78, 0x29, 0x20, 0x2f, 0x20, 0x33, 0x32, 0x29, 0x20, 0x25, 0x20
        /*00ad*/ 	.byte	0x34, 0x29, 0x20, 0x3d, 0x3d, 0x20, 0x28, 0x28, 0x28, 0x74, 0x6d, 0x65, 0x6d, 0x5f, 0x61, 0x64
        /*00bd*/ 	.byte	0x64, 0x72, 0x20, 0x3e, 0x3e, 0x20, 0x31, 0x36, 0x29, 0x20, 0x2f, 0x20, 0x33, 0x32, 0x29, 0x20
        /*00cd*/ 	.byte	0x25, 0x20, 0x34, 0x29, 0x00
	.type		__unnamed_1,@object
	.size		__unnamed_1,(__unnamed_2 - __unnamed_1)
__unnamed_1:
        /*00d2*/ 	.byte	0x61, 0x75, 0x74, 0x6f, 0x20, 0x63, 0x75, 0x74, 0x65, 0x3a, 0x3a, 0x61, 0x73, 0x5f, 0x70, 0x6f
        /* <DEDUP_REMOVED lines=24> */
        /*0262*/ 	.byte	0x3e, 0x3e, 0x3e, 0x5d, 0x00
	.type		__unnamed_2,@object
	.size		__unnamed_2,(.L_2 - __unnamed_2)
__unnamed_2:
        /* <DEDUP_REMOVED lines=46> */
.L_2:


//--------------------- .nv.shared._ZN7cutlass13device_kernelINS_4gemm6kernel13GemmUniversalIN4cute5tupleIJiiiiEEENS1_10collective13CollectiveMmaINS1_35MainloopSm100TmaUmmaWarpSpecializedILi13ELi2ELi4ENS5_IJNS4_1CILi2EEESB_NSA_ILi1EEEEEEEENS5_IJNSA_ILi64EEESF_SF_EEENS_6half_tENS5_IJlSC_lEEESH_SI_NS4_8TiledMMAINS4_8MMA_AtomIJNS4_20SM100_MMA_F16BF16_SSISH_SH_fLi64ELi64ELNS4_4UMMA5MajorE0ELSN_0ELNSM_7ScaleInE0ELSO_0EEEEEENS4_6LayoutINS5_IJSC_SC_SC_EEENS5_IJNSA_ILi0EEEST_ST_EEEEENS5_IJNS4_10UnderscoreESW_SW_EEEEENS4_23SM90_TMA_LOAD_MULTICASTENS4_14ComposedLayoutINS4_7SwizzleILi3ELi4ELi3EEENS4_18smem_ptr_flag_bitsILi16EEENSR_INS5_IJNSA_ILi8EEESF_EEENS5_IJSF_SC_EEEEEEEvNS4_8identityESZ_S19_vS1A_EENS_8epilogue10collective18CollectiveEpilogueINS1C_23Sm100TmaWarpSpecializedILi3ELi2ELi16ELb1ELb0EEEJSG_NS5_IJNSR_ISF_SC_EENSR_INSA_ILi32EEESC_EEEEESH_SI_SH_SI_NS1C_6fusion15FusionCallbacksIS1G_NS1L_17LinearCombinationISH_fSH_fLNS_15FloatRoundStyleE2EEESG_S1K_JEEENS4_5SM1004TMEM4LOAD26SM100_TMEM_LOAD_16dp256b4xENS4_13SM90_TMA_LOADENS10_INS11_ILi2ELi4ELi3EEES14_NSR_INS5_IJS15_S1I_EEENS5_IJS1I_SC_EEEEEEENS4_17SM75_U32x4_LDSM_NENS4_14SM90_TMA_STOREES20_NS4_17SM90_U32x4_STSM_NENS4_39AutoVectorizingCopyWithAssumedAlignmentILi128EEEEEEvvEEEEvNT_6ParamsE --------------------------
	.section	.nv.shared._ZN7cutlass13device_kernelINS_4gemm6kernel13GemmUniversalIN4cute5tupleIJiiiiEEENS1_10collective13CollectiveMmaINS1_35MainloopSm100TmaUmmaWarpSpecializedILi13ELi2ELi4ENS5_IJNS4_1CILi2EEESB_NSA_ILi1EEEEEEEENS5_IJNSA_ILi64EEESF_SF_EEENS_6half_tENS5_IJlSC_lEEESH_SI_NS4_8TiledMMAINS4_8MMA_AtomIJNS4_20SM100_MMA_F16BF16_SSISH_SH_fLi64ELi64ELNS4_4UMMA5MajorE0ELSN_0ELNSM_7ScaleInE0ELSO_0EEEEEENS4_6LayoutINS5_IJSC_SC_SC_EEENS5_IJNSA_ILi0EEEST_ST_EEEEENS5_IJNS4_10UnderscoreESW_SW_EEEEENS4_23SM90_TMA_LOAD_MULTICASTENS4_14ComposedLayoutINS4_7SwizzleILi3ELi4ELi3EEENS4_18smem_ptr_flag_bitsILi16EEENSR_INS5_IJNSA_ILi8EEESF_EEENS5_IJSF_SC_EEEEEEEvNS4_8identityESZ_S19_vS1A_EENS_8epilogue10collective18CollectiveEpilogueINS1C_23Sm100TmaWarpSpecializedILi3ELi2ELi16ELb1ELb0EEEJSG_NS5_IJNSR_ISF_SC_EENSR_INSA_ILi32EEESC_EEEEESH_SI_SH_SI_NS1C_6fusion15FusionCallbacksIS1G_NS1L_17LinearCombinationISH_fSH_fLNS_15FloatRoundStyleE2EEESG_S1K_JEEENS4_5SM1004TMEM4LOAD26SM100_TMEM_LOAD_16dp256b4xENS4_13SM90_TMA_LOADENS10_INS11_ILi2ELi4ELi3EEES14_NSR_INS5_IJS15_S1I_EEENS5_IJS1I_SC_EEEEEEENS4_17SM75_U32x4_LDSM_NENS4_14SM90_TMA_STOREES20_NS4_17SM90_U32x4_STSM_NENS4_39AutoVectorizingCopyWithAssumedAlignmentILi128EEEEEEvvEEEEvNT_6ParamsE,"aw",@nobits
	.sectionflags	@""
	.align	16
	.zero		1024


//--------------------- .nv.shared.reserved.0     --------------------------
	.section	.nv.shared.reserved.0,"aw",@nobits
	.weak		__nv_reservedSMEM_offset_0_alias
	.size		__nv_reservedSMEM_offset_0_alias, 0, 64
	.other		__nv_reservedSMEM_offset_0_alias,@"STO_CUDA_RESERVED_SHARED STV_DEFAULT"
__nv_reservedSMEM_offset_0_alias:
	.zero		0
.nv.shared.reserved.0:
	.zero		64
	.weak		__nv_reservedSMEM_tcgen05_partition
	.type		__nv_reservedSMEM_tcgen05_partition,@object
	.size		__nv_reservedSMEM_tcgen05_partition,(.L_0 - __nv_reservedSMEM_tcgen05_partition)
__nv_reservedSMEM_tcgen05_partition:
	.zero		32
.L_0:


//--------------------- .nv.global                --------------------------
	.section	.nv.global,"aw",@nobits
.nv.global:
	.type		_ZN40_INTERNAL_4d22ba9f_4_k_cu_ab682d71_277214cute1_E,@object
	.size		_ZN40_INTERNAL_4d22ba9f_4_k_cu_ab682d71_277214cute1_E,(_ZN40_INTERNAL_4d22ba9f_4_k_cu_ab682d71_277214cuda3std3__45__cpo6cbeginE - _ZN40_INTERNAL_4d22ba9f_4_k_cu_ab682d71_277214cute1_E)
_ZN40_INTERNAL_4d22ba9f_4_k_cu_ab682d71_277214cute1_E:
	.zero		1
	.type		_ZN40_INTERNAL_4d22ba9f_4_k_cu_ab682d71_277214cuda3std3__45__cpo6cbeginE,@object
	.size		_ZN40_INTERNAL_4d22ba9f_4_k_cu_ab682d71_277214cuda3std3__45__cpo6cbeginE,(_ZN40_INTERNAL_4d22ba9f_4_k_cu_ab682d71_277214cuda3std3__48in_placeE - _ZN40_INTERNAL_4d22ba9f_4_k_cu_ab682d71_277214cuda3std3__45__cpo6cbeginE)
_ZN40_INTERNAL_4d22ba9f_4_k_cu_ab682d71_277214cuda3std3__45__cpo6cbeginE:
	.zero		1
	.type		_ZN40_INTERNAL_4d22ba9f_4_k_cu_ab682d71_277214cuda3std3__48in_placeE,@object
	.size		_ZN40_INTERNAL_4d22ba9f_4_k_cu_ab682d71_277214cuda3std3__48in_placeE,(_ZN40_INTERNAL_4d22ba9f_4_k_cu_ab682d71_277214cuda3std6ranges3__45__cpo9iter_moveE - _ZN40_INTERNAL_4d22ba9f_4_k_cu_ab682d71_277214cuda3std3__48in_placeE)
_ZN40_INTERNAL_4d22ba9f_4_k_cu_ab682d71_277214cuda3std3__48in_placeE:
	.zero		1
	.type		_ZN40_INTERNAL_4d22ba9f_4_k_cu_ab682d71_277214cuda3std6ranges3__45__cpo9iter_moveE,@object
	.size		_ZN40_INTERNAL_4d22ba9f_4_k_cu_ab682d71_277214cuda3std6ranges3__45__cpo9iter_moveE,(_ZN40_INTERNAL_4d22ba9f_4_k_cu_ab682d71_277214cuda3std3__45__cpo5beginE - _ZN40_INTERNAL_4d22ba9f_4_k_cu_ab682d71_277214cuda3std6ranges3__45__cpo9iter_moveE)
_ZN40_INTERNAL_4d22ba9f_4_k_cu_ab682d71_277214cuda3std6ranges3__45__cpo9iter_moveE:
	.zero		1
	.type		_ZN40_INTERNAL_4d22ba9f_4_k_cu_ab682d71_277214cuda3std3__45__cpo5beginE,@object
	.size		_ZN40_INTERNAL_4d22ba9f_4_k_cu_ab682d71_277214cuda3std3__45__cpo5beginE,(_ZN40_INTERNAL_4d22ba9f_4_k_cu_ab682d71_277214cuda3std3__442_GLOBAL__N__4d22ba9f_4_k_cu_ab682d71_277216ignoreE - _ZN40_INTERNAL_4d22ba9f_4_k_cu_ab682d71_277214cuda3std3__45__cpo5beginE)
_ZN40_INTERNAL_4d22ba9f_4_k_cu_ab682d71_277214cuda3std3__45__cpo5beginE:
	.zero		1
	.type		_ZN40_INTERNAL_4d22ba9f_4_k_cu_ab682d71_277214cuda3std3__442_GLOBAL__N__4d22ba9f_4_k_cu_ab682d71_277216ignoreE,@object
	.size		_ZN40_INTERNAL_4d22ba9f_4_k_cu_ab682d71_277214cuda3std3__442_GLOBAL__N__4d22ba9f_4_k_cu_ab682d71_277216ignoreE,(_ZN40_INTERNAL_4d22ba9f_4_k_cu_ab682d71_277214cute7productE - _ZN40_INTERNAL_4d22ba9f_4_k_cu_ab682d71_277214cuda3std3__442_GLOBAL__N__4d22ba9f_4_k_cu_ab682d71_277216ignoreE)
_ZN40_INTERNAL_4d22ba9f_4_k_cu_ab682d71_277214cuda3std3__442_GLOBAL__N__4d22ba9f_4_k_cu_ab682d71_277216ignoreE:
	.zero		1
	.type		_ZN40_INTERNAL_4d22ba9f_4_k_cu_ab682d71_277214cute7productE,@object
	.size		_ZN40_INTERNAL_4d22ba9f_4_k_cu_ab682d71_277214cute7productE,(_ZN40_INTERNAL_4d22ba9f_4_k_cu_ab682d71_277214cuda3std3__45__cpo3endE - _ZN40_INTERNAL_4d22ba9f_4_k_cu_ab682d71_277214cute7productE)
_ZN40_INTERNAL_4d22ba9f_4_k_cu_ab682d71_277214cute7productE:
	.zero		1
	.type		_ZN40_INTERNAL_4d22ba9f_4_k_cu_ab682d71_277214cuda3std3__45__cpo3endE,@object
	.size		_ZN40_INTERNAL_4d22ba9f_4_k_cu_ab682d71_277214cuda3std3__45__cpo3endE,(_ZN40_INTERNAL_4d22ba9f_4_k_cu_ab682d71_277214cuda3std3__419piecewise_constructE - _ZN40_INTERNAL_4d22ba9f_4_k_cu_ab682d71_277214cuda3std3__45__cpo3endE)
_ZN40_INTERNAL_4d22ba9f_4_k_cu_ab682d71_277214cuda3std3__45__cpo3endE:
	.zero		1
	.type		_ZN40_INTERNAL_4d22ba9f_4_k_cu_ab682d71_277214cuda3std3__419piecewise_constructE,@object
	.size		_ZN40_INTERNAL_4d22ba9f_4_k_cu_ab682d71_277214cuda3std3__419piecewise_constructE,(_ZN40_INTERNAL_4d22ba9f_4_k_cu_ab682d71_277214cuda3std3__45__cpo4cendE - _ZN40_INTERNAL_4d22ba9f_4_k_cu_ab682d71_277214cuda3std3__419piecewise_constructE)
_ZN40_INTERNAL_4d22ba9f_4_k_cu_ab682d71_277214cuda3std3__419piecewise_constructE:
	.zero		1
	.type		_ZN40_INTERNAL_4d22ba9f_4_k_cu_ab682d71_277214cuda3std3__45__cpo4cendE,@object
	.size		_ZN40_INTERNAL_4d22ba9f_4_k_cu_ab682d71_277214cuda3std3__45__cpo4cendE,(_ZN40_INTERNAL_4d22ba9f_4_k_cu_ab682d71_277214cuda3std6ranges3__45__cpo4swapE - _ZN40_INTERNAL_4d22ba9f_4_k_cu_ab682d71_277214cuda3std3__45__cpo4cendE)
_ZN40_INTERNAL_4d22ba9f_4_k_cu_ab682d71_277214cuda3std3__45__cpo4cendE:
	.zero		1
	.type		_ZN40_INTERNAL_4d22ba9f_4_k_cu_ab682d71_277214cuda3std6ranges3__45__cpo4swapE,@object
	.size		_ZN40_INTERNAL_4d22ba9f_4_k_cu_ab682d71_277214cuda3std6ranges3__45__cpo4swapE,(.L_10 - _ZN40_INTERNAL_4d22ba9f_4_k_cu_ab682d71_277214cuda3std6ranges3__45__cpo4swapE)
_ZN40_INTERNAL_4d22ba9f_4_k_cu_ab682d71_277214cuda3std6ranges3__45__cpo4swapE:
	.zero		1
.L_10:


//--------------------- .nv.constant0._ZN7cutlass13device_kernelINS_4gemm6kernel13GemmUniversalIN4cute5tupleIJiiiiEEENS1_10collective13CollectiveMmaINS1_35MainloopSm100TmaUmmaWarpSpecializedILi13ELi2ELi4ENS5_IJNS4_1CILi2EEESB_NSA_ILi1EEEEEEEENS5_IJNSA_ILi64EEESF_SF_EEENS_6half_tENS5_IJlSC_lEEESH_SI_NS4_8TiledMMAINS4_8MMA_AtomIJNS4_20SM100_MMA_F16BF16_SSISH_SH_fLi64ELi64ELNS4_4UMMA5MajorE0ELSN_0ELNSM_7ScaleInE0ELSO_0EEEEEENS4_6LayoutINS5_IJSC_SC_SC_EEENS5_IJNSA_ILi0EEEST_ST_EEEEENS5_IJNS4_10UnderscoreESW_SW_EEEEENS4_23SM90_TMA_LOAD_MULTICASTENS4_14ComposedLayoutINS4_7SwizzleILi3ELi4ELi3EEENS4_18smem_ptr_flag_bitsILi16EEENSR_INS5_IJNSA_ILi8EEESF_EEENS5_IJSF_SC_EEEEEEEvNS4_8identityESZ_S19_vS1A_EENS_8epilogue10collective18CollectiveEpilogueINS1C_23Sm100TmaWarpSpecializedILi3ELi2ELi16ELb1ELb0EEEJSG_NS5_IJNSR_ISF_SC_EENSR_INSA_ILi32EEESC_EEEEESH_SI_SH_SI_NS1C_6fusion15FusionCallbacksIS1G_NS1L_17LinearCombinationISH_fSH_fLNS_15FloatRoundStyleE2EEESG_S1K_JEEENS4_5SM1004TMEM4LOAD26SM100_TMEM_LOAD_16dp256b4xENS4_13SM90_TMA_LOADENS10_INS11_ILi2ELi4ELi3EEES14_NSR_INS5_IJS15_S1I_EEENS5_IJS1I_SC_EEEEEEENS4_17SM75_U32x4_LDSM_NENS4_14SM90_TMA_STOREES20_NS4_17SM90_U32x4_STSM_NENS4_39AutoVectorizingCopyWithAssumedAlignmentILi128EEEEEEvvEEEEvNT_6ParamsE --------------------------
	.section	.nv.constant0._ZN7cutlass13device_kernelINS_4gemm6kernel13GemmUniversalIN4cute5tupleIJiiiiEEENS1_10collective13CollectiveMmaINS1_35MainloopSm100TmaUmmaWarpSpecializedILi13ELi2ELi4ENS5_IJNS4_1CILi2EEESB_NSA_ILi1EEEEEEEENS5_IJNSA_ILi64EEESF_SF_EEENS_6half_tENS5_IJlSC_lEEESH_SI_NS4_8TiledMMAINS4_8MMA_AtomIJNS4_20SM100_MMA_F16BF16_SSISH_SH_fLi64ELi64ELNS4_4UMMA5MajorE0ELSN_0ELNSM_7ScaleInE0ELSO_0EEEEEENS4_6LayoutINS5_IJSC_SC_SC_EEENS5_IJNSA_ILi0EEEST_ST_EEEEENS5_IJNS4_10UnderscoreESW_SW_EEEEENS4_23SM90_TMA_LOAD_MULTICASTENS4_14ComposedLayoutINS4_7SwizzleILi3ELi4ELi3EEENS4_18smem_ptr_flag_bitsILi16EEENSR_INS5_IJNSA_ILi8EEESF_EEENS5_IJSF_SC_EEEEEEEvNS4_8identityESZ_S19_vS1A_EENS_8epilogue10collective18CollectiveEpilogueINS1C_23Sm100TmaWarpSpecializedILi3ELi2ELi16ELb1ELb0EEEJSG_NS5_IJNSR_ISF_SC_EENSR_INSA_ILi32EEESC_EEEEESH_SI_SH_SI_NS1C_6fusion15FusionCallbacksIS1G_NS1L_17LinearCombinationISH_fSH_fLNS_15FloatRoundStyleE2EEESG_S1K_JEEENS4_5SM1004TMEM4LOAD26SM100_TMEM_LOAD_16dp256b4xENS4_13SM90_TMA_LOADENS10_INS11_ILi2ELi4ELi3EEES14_NSR_INS5_IJS15_S1I_EEENS5_IJS1I_SC_EEEEEEENS4_17SM75_U32x4_LDSM_NENS4_14SM90_TMA_STOREES20_NS4_17SM90_U32x4_STSM_NENS4_39AutoVectorizingCopyWithAssumedAlignmentILi128EEEEEEvvEEEEvNT_6ParamsE,"a",@progbits
	.sectionflags	@""
	.align	4
.nv.constant0._ZN7cutlass13device_kernelINS_4gemm6kernel13GemmUniversalIN4cute5tupleIJiiiiEEENS1_10collective13CollectiveMmaINS1_35MainloopSm100TmaUmmaWarpSpecializedILi13ELi2ELi4ENS5_IJNS4_1CILi2EEESB_NSA_ILi1EEEEEEEENS5_IJNSA_ILi64EEESF_SF_EEENS_6half_tENS5_IJlSC_lEEESH_SI_NS4_8TiledMMAINS4_8MMA_AtomIJNS4_20SM100_MMA_F16BF16_SSISH_SH_fLi64ELi64ELNS4_4UMMA5MajorE0ELSN_0ELNSM_7ScaleInE0ELSO_0EEEEEENS4_6LayoutINS5_IJSC_SC_SC_EEENS5_IJNSA_ILi0EEEST_ST_EEEEENS5_IJNS4_10UnderscoreESW_SW_EEEEENS4_23SM90_TMA_LOAD_MULTICASTENS4_14ComposedLayoutINS4_7SwizzleILi3ELi4ELi3EEENS4_18smem_ptr_flag_bitsILi16EEENSR_INS5_IJNSA_ILi8EEESF_EEENS5_IJSF_SC_EEEEEEEvNS4_8identityESZ_S19_vS1A_EENS_8epilogue10collective18CollectiveEpilogueINS1C_23Sm100TmaWarpSpecializedILi3ELi2ELi16ELb1ELb0EEEJSG_NS5_IJNSR_ISF_SC_EENSR_INSA_ILi32EEESC_EEEEESH_SI_SH_SI_NS1C_6fusion15FusionCallbacksIS1G_NS1L_17LinearCombinationISH_fSH_fLNS_15FloatRoundStyleE2EEESG_S1K_JEEENS4_5SM1004TMEM4LOAD26SM100_TMEM_LOAD_16dp256b4xENS4_13SM90_TMA_LOADENS10_INS11_ILi2ELi4ELi3EEES14_NSR_INS5_IJS15_S1I_EEENS5_IJS1I_SC_EEEEEEENS4_17SM75_U32x4_LDSM_NENS4_14SM90_TMA_STOREES20_NS4_17SM90_U32x4_STSM_NENS4_39AutoVectorizingCopyWithAssumedAlignmentILi128EEEEEEvvEEEEvNT_6ParamsE:
	.zero		2944


//--------------------- SYMBOLS --------------------------

	.type		.nv.reservedSmem.offset0,@object
	.size		.nv.reservedSmem.offset0,0x4
	.type		.nv.reservedSmem.cap,@object
	.size		.nv.reservedSmem.cap,0x4
	.type		__assertfail,@function
